def attn_fwd(
    Q,
    K,
    V,
    Out,
    Lse,
    sm_scale,
    stride_qz,
    stride_qh,
    stride_qm,
    stride_qk,
    stride_kz,
    stride_kh,
    stride_kn,
    stride_kk,
    stride_vz,
    stride_vh,
    stride_vn,
    stride_vk,
    stride_oz,
    stride_oh,
    stride_om,
    stride_ok,
    seqlen_q,
    seqlen_k,
    BLOCK_M: tl.constexpr,
    BLOCK_N: tl.constexpr,
    HEAD_DIM: tl.constexpr,
    CAUSAL: tl.constexpr,
):
    start_m = tl.program_id(0)
    off_hz = tl.program_id(1)
    q_off = off_hz * stride_qh
    k_off = off_hz * stride_kh
    v_off = off_hz * stride_vh
    offs_m = start_m * BLOCK_M + tl.arange(0, BLOCK_M)
    offs_d = tl.arange(0, HEAD_DIM)
    offs_n = tl.arange(0, BLOCK_N)
    q_ptrs = Q + q_off + offs_m[:, None] * stride_qm + offs_d[None, :] * stride_qk
    k_ptrs = K + k_off + offs_d[:, None] * stride_kk + offs_n[None, :] * stride_kn
    v_ptrs = V + v_off + offs_n[:, None] * stride_vn + offs_d[None, :] * stride_vk
    m_i = tl.full([BLOCK_M], float("-inf"), dtype=tl.float32)
    l_i = tl.zeros([BLOCK_M], dtype=tl.float32) + 1.0
    acc = tl.zeros([BLOCK_M, HEAD_DIM], dtype=tl.float32)
    q = tl.load(q_ptrs)
    acc, l_i, m_i = _attn_fwd_inner(
        acc,
        l_i,
        m_i,
        q,
        k_ptrs,
        v_ptrs,
        sm_scale,
        stride_kn,
        stride_vn,
        start_m,
        seqlen_k,
        BLOCK_M,
        BLOCK_N,
        HEAD_DIM,
        CAUSAL,
    )
    acc = acc / l_i[:, None]
    lse = m_i + tl.math.log2(l_i) / 1.4426950408889634
    o_ptrs = (
        Out
        + off_hz * stride_oh
        + offs_m[:, None] * stride_om
        + offs_d[None, :] * stride_ok
    )
    tl.store(o_ptrs, acc.to(Out.dtype.element_ty))
    tl.store(Lse + off_hz * seqlen_q + offs_m, lse)

# config = {"BLOCK_M": 256, "BLOCK_N": 16, "HEAD_DIM": 32, "arch": "sm_80", "causal": false, "dtype": "fp16", "num_stages": 2, "num_warps": 8}
# arch = sm_80


// ===== COMPILED SASS (sm_80) =====

	.target	sm_80

	.elftype	@"ET_EXEC"


//--------------------- .note.nv.tkinfo           --------------------------
	.section	.note.nv.tkinfo,"",@"SHT_NOTE"
	.sectionflags	@"SHF_NOTE_NV_TKINFO"
	.tkinfo
        /*0018*/ 	.word	0x00000002
        /*0030*/ 	.string	""
        /*0030*/ 	.string	"ptxas"
        /*0030*/ 	.string	"Cuda compilation tools, release 13.0, V13.0.88"
        /*0030*/ 	.string	"Build cuda_13.0.r13.0/compiler.36424714_0"
        /*0030*/ 	.string	"-v  -suppress-debug-info  -lineinfo  -arch sm_80 "



//--------------------- .note.nv.cuinfo           --------------------------
	.section	.note.nv.cuinfo,"",@"SHT_NOTE"
	.sectionflags	@"SHF_NOTE_NV_CUINFO"
        /*0018*/ 	.short	0x0002
        /*001a*/ 	.short	0x0050
        /*001c*/ 	.short	0x0082
	.zero		2


//--------------------- .nv.info                  --------------------------
	.section	.nv.info,"",@"SHT_CUDA_INFO"
	.align	4


	//----- nvinfo : EIATTR_REGCOUNT
	.align		4
        /*0000*/ 	.byte	0x04, 0x2f
        /*0002*/ 	.short	(.L_2 - .L_1)
	.align		4
.L_1:
        /*0004*/ 	.word	index@(attn_fwd)
        /*0008*/ 	.word	0x00000074


	//----- nvinfo : EIATTR_FRAME_SIZE
	.align		4
.L_2:
        /*000c*/ 	.byte	0x04, 0x11
        /*000e*/ 	.short	(.L_4 - .L_3)
	.align		4
.L_3:
        /*0010*/ 	.word	index@(attn_fwd)
        /*0014*/ 	.word	0x00000000


	//----- nvinfo : EIATTR_MIN_STACK_SIZE
	.align		4
.L_4:
        /*0018*/ 	.byte	0x04, 0x12
        /*001a*/ 	.short	(.L_6 - .L_5)
	.align		4
.L_5:
        /*001c*/ 	.word	index@(attn_fwd)
        /*0020*/ 	.word	0x00000000
.L_6:


//--------------------- .nv.info.attn_fwd         --------------------------
	.section	.nv.info.attn_fwd,"",@"SHT_CUDA_INFO"
	.sectionflags	@""
	.align	4


	//----- nvinfo : EIATTR_CUDA_API_VERSION
	.align		4
        /*0000*/ 	.byte	0x04, 0x37
        /*0002*/ 	.short	(.L_8 - .L_7)
.L_7:
        /*0004*/ 	.word	0x00000082


	//----- nvinfo : EIATTR_SW2861232_WAR
	.align		4
.L_8:
        /*0008*/ 	.byte	0x01, 0x35
	.zero		2


	//----- nvinfo : EIATTR_PARAM_CBANK
	.align		4
        /*000c*/ 	.byte	0x04, 0x0a
        /*000e*/ 	.short	(.L_10 - .L_9)
	.align		4
.L_9:
        /*0010*/ 	.word	index@(.nv.constant0.attn_fwd)
        /*0014*/ 	.short	0x0160
        /*0016*/ 	.short	0x0088


	//----- nvinfo : EIATTR_CBANK_PARAM_SIZE
	.align		4
.L_10:
        /*0018*/ 	.byte	0x03, 0x19
        /*001a*/ 	.short	0x0088


	//----- nvinfo : EIATTR_KPARAM_INFO
	.align		4
        /*001c*/ 	.byte	0x04, 0x17
        /*001e*/ 	.short	(.L_12 - .L_11)
.L_11:
        /*0020*/ 	.word	0x00000000
        /*0024*/ 	.short	0x0019
        /*0026*/ 	.short	0x0080
        /*0028*/ 	.byte	0x00, 0xf4, 0x21, 0x00


	//----- nvinfo : EIATTR_KPARAM_INFO
	.align		4
.L_12:
        /*002c*/ 	.byte	0x04, 0x17
        /*002e*/ 	.short	(.L_14 - .L_13)
.L_13:
        /*0030*/ 	.word	0x00000000
        /*0034*/ 	.short	0x0018
        /*0036*/ 	.short	0x0078
        /*0038*/ 	.byte	0x00, 0xf4, 0x21, 0x00


	//----- nvinfo : EIATTR_KPARAM_INFO
	.align		4
.L_14:
        /*003c*/ 	.byte	0x04, 0x17
        /*003e*/ 	.short	(.L_16 - .L_15)
.L_15:
        /*0040*/ 	.word	0x00000000
        /*0044*/ 	.short	0x0017
        /*0046*/ 	.short	0x0070
        /*0048*/ 	.byte	0x00, 0xf0, 0x11, 0x00


	//----- nvinfo : EIATTR_KPARAM_INFO
	.align		4
.L_16:
        /*004c*/ 	.byte	0x04, 0x17
        /*004e*/ 	.short	(.L_18 - .L_17)
.L_17:
        /*0050*/ 	.word	0x00000000
        /*0054*/ 	.short	0x0016
        /*0056*/ 	.short	0x006c
        /*0058*/ 	.byte	0x00, 0xf0, 0x11, 0x00


	//----- nvinfo : EIATTR_KPARAM_INFO
	.align		4
.L_18:
        /*005c*/ 	.byte	0x04, 0x17
        /*005e*/ 	.short	(.L_20 - .L_19)
.L_19:
        /*0060*/ 	.word	0x00000000
        /*0064*/ 	.short	0x0015
        /*0066*/ 	.short	0x0068
        /*0068*/ 	.byte	0x00, 0xf0, 0x11, 0x00


	//----- nvinfo : EIATTR_KPARAM_INFO
	.align		4
.L_20:
        /*006c*/ 	.byte	0x04, 0x17
        /*006e*/ 	.short	(.L_22 - .L_21)
.L_21:
        /*0070*/ 	.word	0x00000000
        /*0074*/ 	.short	0x0014
        /*0076*/ 	.short	0x0064
        /*0078*/ 	.byte	0x00, 0xf0, 0x11, 0x00


	//----- nvinfo : EIATTR_KPARAM_INFO
	.align		4
.L_22:
        /*007c*/ 	.byte	0x04, 0x17
        /*007e*/ 	.short	(.L_24 - .L_23)
.L_23:
        /*0080*/ 	.word	0x00000000
        /*0084*/ 	.short	0x0013
        /*0086*/ 	.short	0x0060
        /*0088*/ 	.byte	0x00, 0xf0, 0x11, 0x00


	//----- nvinfo : EIATTR_KPARAM_INFO
	.align		4
.L_24:
        /*008c*/ 	.byte	0x04, 0x17
        /*008e*/ 	.short	(.L_26 - .L_25)
.L_25:
        /*0090*/ 	.word	0x00000000
        /*0094*/ 	.short	0x0012
        /*0096*/ 	.short	0x005c
        /*0098*/ 	.byte	0x00, 0xf0, 0x11, 0x00


	//----- nvinfo : EIATTR_KPARAM_INFO
	.align		4
.L_26:
        /*009c*/ 	.byte	0x04, 0x17
        /*009e*/ 	.short	(.L_28 - .L_27)
.L_27:
        /*00a0*/ 	.word	0x00000000
        /*00a4*/ 	.short	0x0011
        /*00a6*/ 	.short	0x0058
        /*00a8*/ 	.byte	0x00, 0xf0, 0x11, 0x00


	//----- nvinfo : EIATTR_KPARAM_INFO
	.align		4
.L_28:
        /*00ac*/ 	.byte	0x04, 0x17
        /*00ae*/ 	.short	(.L_30 - .L_29)
.L_29:
        /*00b0*/ 	.word	0x00000000
        /*00b4*/ 	.short	0x0010
        /*00b6*/ 	.short	0x0054
        /*00b8*/ 	.byte	0x00, 0xf0, 0x11, 0x00


	//----- nvinfo : EIATTR_KPARAM_INFO
	.align		4
.L_30:
        /*00bc*/ 	.byte	0x04, 0x17
        /*00be*/ 	.short	(.L_32 - .L_31)
.L_31:
        /*00c0*/ 	.word	0x00000000
        /*00c4*/ 	.short	0x000f
        /*00c6*/ 	.short	0x0050
        /*00c8*/ 	.byte	0x00, 0xf0, 0x11, 0x00


	//----- nvinfo : EIATTR_KPARAM_INFO
	.align		4
.L_32:
        /*00cc*/ 	.byte	0x04, 0x17
        /*00ce*/ 	.short	(.L_34 - .L_33)
.L_33:
        /*00d0*/ 	.word	0x00000000
        /*00d4*/ 	.short	0x000e
        /*00d6*/ 	.short	0x004c
        /*00d8*/ 	.byte	0x00, 0xf0, 0x11, 0x00


	//----- nvinfo : EIATTR_KPARAM_INFO
	.align		4
.L_34:
        /*00dc*/ 	.byte	0x04, 0x17
        /*00de*/ 	.short	(.L_36 - .L_35)
.L_35:
        /*00e0*/ 	.word	0x00000000
        /*00e4*/ 	.short	0x000d
        /*00e6*/ 	.short	0x0048
        /*00e8*/ 	.byte	0x00, 0xf0, 0x11, 0x00


	//----- nvinfo : EIATTR_KPARAM_INFO
	.align		4
.L_36:
        /*00ec*/ 	.byte	0x04, 0x17
        /*00ee*/ 	.short	(.L_38 - .L_37)
.L_37:
        /*00f0*/ 	.word	0x00000000
        /*00f4*/ 	.short	0x000c
        /*00f6*/ 	.short	0x0044
        /*00f8*/ 	.byte	0x00, 0xf0, 0x11, 0x00


	//----- nvinfo : EIATTR_KPARAM_INFO
	.align		4
.L_38:
        /*00fc*/ 	.byte	0x04, 0x17
        /*00fe*/ 	.short	(.L_40 - .L_39)
.L_39:
        /*0100*/ 	.word	0x00000000
        /*0104*/ 	.short	0x000b
        /*0106*/ 	.short	0x0040
        /*0108*/ 	.byte	0x00, 0xf0, 0x11, 0x00


	//----- nvinfo : EIATTR_KPARAM_INFO
	.align		4
.L_40:
        /*010c*/ 	.byte	0x04, 0x17
        /*010e*/ 	.short	(.L_42 - .L_41)
.L_41:
        /*0110*/ 	.word	0x00000000
        /*0114*/ 	.short	0x000a
        /*0116*/ 	.short	0x003c
        /*0118*/ 	.byte	0x00, 0xf0, 0x11, 0x00


	//----- nvinfo : EIATTR_KPARAM_INFO
	.align		4
.L_42:
        /*011c*/ 	.byte	0x04, 0x17
        /*011e*/ 	.short	(.L_44 - .L_43)
.L_43:
        /*0120*/ 	.word	0x00000000
        /*0124*/ 	.short	0x0009
        /*0126*/ 	.short	0x0038
        /*0128*/ 	.byte	0x00, 0xf0, 0x11, 0x00


	//----- nvinfo : EIATTR_KPARAM_INFO
	.align		4
.L_44:
        /*012c*/ 	.byte	0x04, 0x17
        /*012e*/ 	.short	(.L_46 - .L_45)
.L_45:
        /*0130*/ 	.word	0x00000000
        /*0134*/ 	.short	0x0008
        /*0136*/ 	.short	0x0034
        /*0138*/ 	.byte	0x00, 0xf0, 0x11, 0x00


	//----- nvinfo : EIATTR_KPARAM_INFO
	.align		4
.L_46:
        /*013c*/ 	.byte	0x04, 0x17
        /*013e*/ 	.short	(.L_48 - .L_47)
.L_47:
        /*0140*/ 	.word	0x00000000
        /*0144*/ 	.short	0x0007
        /*0146*/ 	.short	0x0030
        /*0148*/ 	.byte	0x00, 0xf0, 0x11, 0x00


	//----- nvinfo : EIATTR_KPARAM_INFO
	.align		4
.L_48:
        /*014c*/ 	.byte	0x04, 0x17
        /*014e*/ 	.short	(.L_50 - .L_49)
.L_49:
        /*0150*/ 	.word	0x00000000
        /*0154*/ 	.short	0x0006
        /*0156*/ 	.short	0x002c
        /*0158*/ 	.byte	0x00, 0xf0, 0x11, 0x00


	//----- nvinfo : EIATTR_KPARAM_INFO
	.align		4
.L_50:
        /*015c*/ 	.byte	0x04, 0x17
        /*015e*/ 	.short	(.L_52 - .L_51)
.L_51:
        /*0160*/ 	.word	0x00000000
        /*0164*/ 	.short	0x0005
        /*0166*/ 	.short	0x0028
        /*0168*/ 	.byte	0x00, 0xf0, 0x11, 0x00


	//----- nvinfo : EIATTR_KPARAM_INFO
	.align		4
.L_52:
        /*016c*/ 	.byte	0x04, 0x17
        /*016e*/ 	.short	(.L_54 - .L_53)
.L_53:
        /*0170*/ 	.word	0x00000000
        /*0174*/ 	.short	0x0004
        /*0176*/ 	.short	0x0020
        /*0178*/ 	.byte	0x00, 0xf4, 0x21, 0x00


	//----- nvinfo : EIATTR_KPARAM_INFO
	.align		4
.L_54:
        /*017c*/ 	.byte	0x04, 0x17
        /*017e*/ 	.short	(.L_56 - .L_55)
.L_55:
        /*0180*/ 	.word	0x00000000
        /*0184*/ 	.short	0x0003
        /*0186*/ 	.short	0x0018
        /*0188*/ 	.byte	0x00, 0xf4, 0x21, 0x00


	//----- nvinfo : EIATTR_KPARAM_INFO
	.align		4
.L_56:
        /*018c*/ 	.byte	0x04, 0x17
        /*018e*/ 	.short	(.L_58 - .L_57)
.L_57:
        /*0190*/ 	.word	0x00000000
        /*0194*/ 	.short	0x0002
        /*0196*/ 	.short	0x0010
        /*0198*/ 	.byte	0x00, 0xf4, 0x21, 0x00


	//----- nvinfo : EIATTR_KPARAM_INFO
	.align		4
.L_58:
        /*019c*/ 	.byte	0x04, 0x17
        /*019e*/ 	.short	(.L_60 - .L_59)
.L_59:
        /*01a0*/ 	.word	0x00000000
        /*01a4*/ 	.short	0x0001
        /*01a6*/ 	.short	0x0008
        /*01a8*/ 	.byte	0x00, 0xf4, 0x21, 0x00


	//----- nvinfo : EIATTR_KPARAM_INFO
	.align		4
.L_60:
        /*01ac*/ 	.byte	0x04, 0x17
        /*01ae*/ 	.short	(.L_62 - .L_61)
.L_61:
        /*01b0*/ 	.word	0x00000000
        /*01b4*/ 	.short	0x0000
        /*01b6*/ 	.short	0x0000
        /*01b8*/ 	.byte	0x00, 0xf4, 0x21, 0x00


	//----- nvinfo : EIATTR_MAXREG_COUNT
	.align		4
.L_62:
        /*01bc*/ 	.byte	0x03, 0x1b
        /*01be*/ 	.short	0x00ff


	//----- nvinfo : EIATTR_NUM_BARRIERS
	.align		4
        /*01c0*/ 	.byte	0x02, 0x4c
        /*01c2*/ 	.byte	0x01
	.zero		1


	//----- nvinfo : EIATTR_MERCURY_ISA_VERSION
	.align		4
        /*01c4*/ 	.byte	0x03, 0x5f
        /*01c6*/ 	.short	0x0000


	//----- nvinfo : EIATTR_COOP_GROUP_MASK_REGIDS
	.align		4
        /*01c8*/ 	.byte	0x04, 0x29
        /*01ca*/ 	.short	(.L_64 - .L_63)


	//   ....[0]....
.L_63:
        /*01cc*/ 	.word	0xffffffff


	//   ....[1]....
        /*01d0*/ 	.word	0xffffffff


	//   ....[2]....
        /*01d4*/ 	.word	0xffffffff


	//   ....[3]....
        /*01d8*/ 	.word	0xffffffff


	//   ....[4]....
        /*01dc*/ 	.word	0xffffffff


	//   ....[5]....
        /*01e0*/ 	.word	0xffffffff


	//   ....[6]....
        /*01e4*/ 	.word	0xffffffff


	//   ....[7]....
        /*01e8*/ 	.word	0xffffffff


	//   ....[8]....
        /*01ec*/ 	.word	0xffffffff


	//   ....[9]....
        /*01f0*/ 	.word	0xffffffff


	//   ....[10]....
        /*01f4*/ 	.word	0xffffffff


	//   ....[11]....
        /*01f8*/ 	.word	0xffffffff


	//   ....[12]....
        /*01fc*/ 	.word	0xffffffff


	//   ....[13]....
        /*0200*/ 	.word	0xffffffff


	//   ....[14]....
        /*0204*/ 	.word	0xffffffff


	//   ....[15]....
        /*0208*/ 	.word	0xffffffff


	//----- nvinfo : EIATTR_COOP_GROUP_INSTR_OFFSETS
	.align		4
.L_64:
        /*020c*/ 	.byte	0x04, 0x28
        /*020e*/ 	.short	(.L_66 - .L_65)


	//   ....[0]....
.L_65:
        /*0210*/ 	.word	0x000015d0


	//   ....[1]....
        /*0214*/ 	.word	0x00001670


	//   ....[2]....
        /*0218*/ 	.word	0x00001690


	//   ....[3]....
        /*021c*/ 	.word	0x00001740


	//   ....[4]....
        /*0220*/ 	.word	0x00001780


	//   ....[5]....
        /*0224*/ 	.word	0x00001850


	//   ....[6]....
        /*0228*/ 	.word	0x000018c0


	//   ....[7]....
        /*022c*/ 	.word	0x00001980


	//   ....[8]....
        /*0230*/ 	.word	0x00001cf0


	//   ....[9]....
        /*0234*/ 	.word	0x00001fc0


	//   ....[10]....
        /*0238*/ 	.word	0x00002040


	//   ....[11]....
        /*023c*/ 	.word	0x00002050


	//   ....[12]....
        /*0240*/ 	.word	0x00002070


	//   ....[13]....
        /*0244*/ 	.word	0x000020a0


	//   ....[14]....
        /*0248*/ 	.word	0x000020b0


	//   ....[15]....
        /*024c*/ 	.word	0x000020d0


	//----- nvinfo : EIATTR_EXIT_INSTR_OFFSETS
	.align		4
.L_66:
        /*0250*/ 	.byte	0x04, 0x1c
        /*0252*/ 	.short	(.L_68 - .L_67)


	//   ....[0]....
.L_67:
        /*0254*/ 	.word	0x00003ed0


	//----- nvinfo : EIATTR_REQNTID
	.align		4
.L_68:
        /*0258*/ 	.byte	0x04, 0x10
        /*025a*/ 	.short	(.L_70 - .L_69)
.L_69:
        /*025c*/ 	.word	0x00000100
        /*0260*/ 	.word	0x00000001
        /*0264*/ 	.word	0x00000001
.L_70:


//--------------------- .nv.callgraph             --------------------------
	.section	.nv.callgraph,"",@"SHT_CUDA_CALLGRAPH"
	.align	4
	.sectionentsize	8
	.align		4
        /*0000*/ 	.word	0x00000000
	.align		4
        /*0004*/ 	.word	0xffffffff
	.align		4
        /*0008*/ 	.word	0x00000000
	.align		4
        /*000c*/ 	.word	0xfffffffe
	.align		4
        /*0010*/ 	.word	0x00000000
	.align		4
        /*0014*/ 	.word	0xfffffffd
	.align		4
        /*0018*/ 	.word	0x00000000
	.align		4
        /*001c*/ 	.word	0xfffffffc


//--------------------- .nv.rel.action            --------------------------
	.section	.nv.rel.action,"",@"SHT_CUDA_RELOCINFO"
	.align	8
	.sectionentsize	8
        /*0000*/ 	.byte	0x73, 0x00, 0x00, 0x00, 0x00, 0x00, 0x00, 0x00, 0x00, 0x00, 0x00, 0x11, 0x25, 0x00, 0x05, 0x36


//--------------------- .nv.constant4             --------------------------
	.section	.nv.constant4,"a",@progbits
	.align	8
	.align		8
.nv.constant4:
        /*0000*/ 	.dword	_$_str


//--------------------- .nv.constant0.attn_fwd    --------------------------
	.section	.nv.constant0.attn_fwd,"a",@progbits
	.sectionflags	@""
	.align	4
.nv.constant0.attn_fwd:
	.zero		488


//--------------------- .text.attn_fwd            --------------------------
	.section	.text.attn_fwd,"ax",@progbits
	.sectioninfo	@"SHI_REGISTERS=116"
	.align	128
        .global         attn_fwd
        .type           attn_fwd,@function
        .size           attn_fwd,(.L_x_3 - attn_fwd)
        .other          attn_fwd,@"STO_CUDA_ENTRY STV_DEFAULT"
attn_fwd:
.text.attn_fwd:
[----:B------:R-:W-:Y:S02]  /*0000*/  MOV R1, c[0x0][0x28] ;  /* 0x00000a0000017a02 */ /* 0x000fe40000000f00 */
[----:B------:R-:W0:Y:S01]  /*0010*/  S2R R0, SR_TID.X ;  /* 0x0000000000007919 */ /* 0x000e220000002100 */
[----:B------:R-:W-:Y:S01]  /*0020*/  MOV R29, c[0x0][0x198] ;  /* 0x00006600001d7a02 */ /* 0x000fe20000000f00 */
[----:B------:R-:W-:Y:S02]  /*0030*/  ULDC.64 UR4, c[0x0][0x118] ;  /* 0x0000460000047ab9 */ /* 0x000fe40000000a00 */
[----:B------:R-:W1:Y:S01]  /*0040*/  S2R R79, SR_CTAID.X ;  /* 0x00000000004f7919 */ /* 0x000e620000002500 */
[C---:B------:R-:W-:Y:S01]  /*0050*/  SHF.L.U32 R13, R29.reuse, 0x3, RZ ;  /* 0x000000031d0d7819 */ /* 0x040fe200000006ff */
[C---:B------:R-:W-:Y:S01]  /*0060*/  IMAD R23, R29.reuse, 0xc, RZ ;  /* 0x0000000c1d177824 */ /* 0x040fe200078e02ff */
[C---:B------:R-:W-:Y:S01]  /*0070*/  SHF.L.U32 R17, R29.reuse, 0x4, RZ ;  /* 0x000000041d117819 */ /* 0x040fe200000006ff */
[----:B------:R-:W2:Y:S01]  /*0080*/  S2R R2, SR_CTAID.Y ;  /* 0x0000000000027919 */ /* 0x000ea20000002600 */
[C---:B------:R-:W-:Y:S01]  /*0090*/  IMAD R27, R29.reuse, 0x18, RZ ;  /* 0x000000181d1b7824 */ /* 0x040fe200078e02ff */
[C---:B------:R-:W-:Y:S01]  /*00a0*/  SHF.L.U32 R9, R29.reuse, 0x2, RZ ;  /* 0x000000021d097819 */ /* 0x040fe200000006ff */
[C---:B------:R-:W-:Y:S01]  /*00b0*/  IMAD R15, R29.reuse, 0x6, RZ ;  /* 0x000000061d0f7824 */ /* 0x040fe200078e02ff */
[CC--:B------:R-:W-:Y:S01]  /*00c0*/  LEA R11, R29.reuse, R29.reuse, 0x2 ;  /* 0x0000001d1d0b7211 */ /* 0x0c0fe200078e10ff */
[C---:B------:R-:W-:Y:S01]  /*00d0*/  IMAD R21, R29.reuse, 0x24, RZ ;  /* 0x000000241d157824 */ /* 0x040fe200078e02ff */
[CC--:B------:R-:W-:Y:S01]  /*00e0*/  LEA R25, R29.reuse, -R29.reuse, 0x3 ;  /* 0x8000001d1d197211 */ /* 0x0c0fe200078e18ff */
[C---:B------:R-:W-:Y:S01]  /*00f0*/  IMAD R35, R29.reuse, 0x30, RZ ;  /* 0x000000301d237824 */ /* 0x040fe200078e02ff */
[CC--:B------:R-:W-:Y:S01]  /*0100*/  LEA R47, R29.reuse, -R29.reuse, 0x4 ;  /* 0x8000001d1d2f7211 */ /* 0x0c0fe200078e20ff */
[C---:B------:R-:W-:Y:S01]  /*0110*/  IMAD R19, R29.reuse, 0x22, RZ ;  /* 0x000000221d137824 */ /* 0x040fe200078e02ff */
[C---:B------:R-:W-:Y:S01]  /*0120*/  LEA R49, R29.reuse, R29, 0x4 ;  /* 0x0000001d1d317211 */ /* 0x040fe200078e20ff */
[----:B------:R-:W-:-:S02]  /*0130*/  IMAD R45, R29, 0xe, RZ ;  /* 0x0000000e1d2d7824 */ /* 0x000fc400078e02ff */
[C---:B------:R-:W-:Y:S02]  /*0140*/  IMAD R39, R29.reuse, 0xa, RZ ;  /* 0x0000000a1d277824 */ /* 0x040fe400078e02ff */
[C---:B------:R-:W-:Y:S01]  /*0150*/  IMAD R33, R29.reuse, 0x28, RZ ;  /* 0x000000281d217824 */ /* 0x040fe200078e02ff */
[----:B0-----:R-:W-:Y:S01]  /*0160*/  LOP3.LUT R80, R0, 0xff, RZ, 0xc0, !PT ;  /* 0x000000ff00507812 */ /* 0x001fe200078ec0ff */
[C---:B------:R-:W-:Y:S02]  /*0170*/  IMAD R37, R29.reuse, 0x9, RZ ;  /* 0x000000091d257824 */ /* 0x040fe400078e02ff */
[----:B------:R-:W-:Y:S01]  /*0180*/  IMAD R51, R29, 0x12, RZ ;  /* 0x000000121d337824 */ /* 0x000fe200078e02ff */
[----:B-1----:R-:W-:Y:S01]  /*0190*/  LEA R79, R79, R80, 0x8 ;  /* 0x000000504f4f7211 */ /* 0x002fe200078e40ff */
[C---:B------:R-:W-:Y:S02]  /*01a0*/  IMAD R55, R29.reuse, 0x14, RZ ;  /* 0x000000141d377824 */ /* 0x040fe400078e02ff */
[----:B------:R-:W-:-:S02]  /*01b0*/  IMAD R41, R29, 0xb, RZ ;  /* 0x0000000b1d297824 */ /* 0x000fc400078e02ff */
[----:B--2---:R-:W-:Y:S02]  /*01c0*/  IMAD R3, R2, c[0x0][0x190], RZ ;  /* 0x0000640002037a24 */ /* 0x004fe400078e02ff */
[----:B------:R-:W-:Y:S02]  /*01d0*/  IMAD R5, R79, c[0x0][0x194], RZ ;  /* 0x000065004f057a24 */ /* 0x000fe400078e02ff */
[----:B------:R-:W-:Y:S01]  /*01e0*/  IMAD R59, R29, 0x16, RZ ;  /* 0x000000161d3b7824 */ /* 0x000fe200078e02ff */
[C---:B------:R-:W-:Y:S01]  /*01f0*/  SHF.L.U32 R4, R3.reuse, 0x1, RZ ;  /* 0x0000000103047819 */ /* 0x040fe200000006ff */
[----:B------:R-:W-:Y:S01]  /*0200*/  IMAD.HI R3, R3, 0x2, RZ ;  /* 0x0000000203037827 */ /* 0x000fe200078e02ff */
[----:B------:R-:W-:-:S03]  /*0210*/  SHF.L.U32 R7, R5, 0x1, RZ ;  /* 0x0000000105077819 */ /* 0x000fc600000006ff */
[----:B------:R-:W-:Y:S01]  /*0220*/  IMAD.HI R6, R5, 0x2, RZ ;  /* 0x0000000205067827 */ /* 0x000fe200078e02ff */
[----:B------:R-:W-:Y:S02]  /*0230*/  IADD3 R4, P0, P1, R7, c[0x0][0x160], R4 ;  /* 0x0000580007047a10 */ /* 0x000fe4000791e004 */
[C---:B------:R-:W-:Y:S01]  /*0240*/  LEA R7, R29.reuse, R29, 0x1 ;  /* 0x0000001d1d077211 */ /* 0x040fe200078e08ff */
[C---:B------:R-:W-:Y:S01]  /*0250*/  IMAD R43, R29.reuse, 0xd, RZ ;  /* 0x0000000d1d2b7824 */ /* 0x040fe200078e02ff */
[----:B------:R-:W-:Y:S01]  /*0260*/  IADD3.X R5, R6, c[0x0][0x164], R3, P0, P1 ;  /* 0x0000590006057a10 */ /* 0x000fe200007e2403 */
[C---:B------:R-:W-:Y:S01]  /*0270*/  IMAD R65, R29.reuse, 0x1a, RZ ;  /* 0x0000001a1d417824 */ /* 0x040fe200078e02ff */
[CC--:B------:R-:W-:Y:S01]  /*0280*/  LEA R12, P4, R29.reuse, R4.reuse, 0x4 ;  /* 0x000000041d0c7211 */ /* 0x0c0fe200078820ff */
[C---:B------:R-:W-:Y:S01]  /*0290*/  IMAD R69, R29.reuse, 0x1c, RZ ;  /* 0x0000001c1d457824 */ /* 0x040fe200078e02ff */
[CC--:B------:R-:W-:Y:S01]  /*02a0*/  LEA R16, P5, R29.reuse, R4.reuse, 0x5 ;  /* 0x000000041d107211 */ /* 0x0c0fe200078a28ff */
[----:B------:R-:W-:Y:S01]  /*02b0*/  IMAD R73, R29, 0x1e, RZ ;  /* 0x0000001e1d497824 */ /* 0x000fe200078e02ff */
[-C--:B------:R-:W-:Y:S01]  /*02c0*/  LEA.HI.X.SX32 R13, R13, R5.reuse, 0x1, P4 ;  /* 0x000000050d0d7211 */ /* 0x080fe200020f0eff */
[----:B------:R-:W-:Y:S01]  /*02d0*/  IMAD R53, R29, 0x13, RZ ;  /* 0x000000131d357824 */ /* 0x000fe200078e02ff */
[-C--:B------:R-:W-:Y:S01]  /*02e0*/  IADD3 R20, P4, R23, R4.reuse, RZ ;  /* 0x0000000417147210 */ /* 0x080fe20007f9e0ff */
[----:B------:R-:W-:Y:S01]  /*02f0*/  IMAD R31, R29, 0x26, RZ ;  /* 0x000000261d1f7824 */ /* 0x000fe200078e02ff */
[-C--:B------:R-:W-:Y:S01]  /*0300*/  LEA.HI.X.SX32 R17, R17, R5.reuse, 0x1, P5 ;  /* 0x0000000511117211 */ /* 0x080fe200028f0eff */
[C---:B------:R-:W-:Y:S01]  /*0310*/  IMAD R57, R29.reuse, 0x15, RZ ;  /* 0x000000151d397824 */ /* 0x040fe200078e02ff */
[C---:B------:R-:W-:Y:S01]  /*0320*/  SHF.L.U32 R3, R29.reuse, 0x1, RZ ;  /* 0x000000011d037819 */ /* 0x040fe200000006ff */
[----:B------:R-:W-:Y:S01]  /*0330*/  IMAD R77, R29, 0x2a, RZ ;  /* 0x0000002a1d4d7824 */ /* 0x000fe200078e02ff */
[-C--:B------:R-:W-:Y:S01]  /*0340*/  IADD3 R22, P5, R27, R4.reuse, RZ ;  /* 0x000000041b167210 */ /* 0x080fe20007fbe0ff */
[----:B------:R-:W-:Y:S01]  /*0350*/  IMAD R81, R29, 0x2c, RZ ;  /* 0x0000002c1d517824 */ /* 0x000fe200078e02ff */
[-C--:B------:R-:W-:Y:S01]  /*0360*/  IADD3 R10, P0, R21, R4.reuse, RZ ;  /* 0x00000004150a7210 */ /* 0x080fe20007f1e0ff */
[----:B------:R-:W-:Y:S01]  /*0370*/  IMAD R61, R29, 0x17, RZ ;  /* 0x000000171d3d7824 */ /* 0x000fe200078e02ff */
[-C--:B------:R-:W-:Y:S01]  /*0380*/  IADD3 R18, P2, R15, R4.reuse, RZ ;  /* 0x000000040f127210 */ /* 0x080fe20007f5e0ff */
[----:B------:R-:W-:Y:S01]  /*0390*/  IMAD R83, R29, 0x2e, RZ ;  /* 0x0000002e1d537824 */ /* 0x000fe200078e02ff */
[-C--:B------:R-:W-:Y:S01]  /*03a0*/  IADD3 R6, P6, R35, R4.reuse, RZ ;  /* 0x0000000423067210 */ /* 0x080fe20007fde0ff */
[----:B------:R-:W-:Y:S01]  /*03b0*/  IMAD R63, R29, 0x19, RZ ;  /* 0x000000191d3f7824 */ /* 0x000fe200078e02ff */
[-C--:B------:R-:W-:Y:S01]  /*03c0*/  LEA.HI.X.SX32 R21, R15, R5.reuse, 0x1, P4 ;  /* 0x000000050f157211 */ /* 0x080fe200020f0eff */
[----:B------:R-:W-:Y:S01]  /*03d0*/  IMAD R85, R29, 0x32, RZ ;  /* 0x000000321d557824 */ /* 0x000fe200078e02ff */
[-C--:B------:R-:W-:Y:S01]  /*03e0*/  IADD3 R26, P4, R3, R4.reuse, RZ ;  /* 0x00000004031a7210 */ /* 0x080fe20007f9e0ff */
[----:B------:R-:W-:Y:S01]  /*03f0*/  IMAD R87, R29, 0x34, RZ ;  /* 0x000000341d577824 */ /* 0x000fe200078e02ff */
[-C--:B------:R-:W-:Y:S01]  /*0400*/  LEA.HI.X.SX32 R23, R23, R5.reuse, 0x1, P5 ;  /* 0x0000000517177211 */ /* 0x080fe200028f0eff */
[----:B------:R-:W-:Y:S01]  /*0410*/  IMAD R67, R29, 0x1b, RZ ;  /* 0x0000001b1d437824 */ /* 0x000fe200078e02ff */
[-C--:B------:R-:W-:Y:S01]  /*0420*/  IADD3 R8, P1, R19, R4.reuse, RZ ;  /* 0x0000000413087210 */ /* 0x080fe20007f3e0ff */
[C---:B------:R-:W-:Y:S01]  /*0430*/  IMAD R89, R29.reuse, 0x36, RZ ;  /* 0x000000361d597824 */ /* 0x040fe200078e02ff */
[CC--:B------:R-:W-:Y:S01]  /*0440*/  LEA R28, P5, R29.reuse, R4.reuse, 0x2 ;  /* 0x000000041d1c7211 */ /* 0x0c0fe200078a10ff */
[----:B------:R-:W-:Y:S01]  /*0450*/  IMAD R91, R29, 0x38, RZ ;  /* 0x000000381d5b7824 */ /* 0x000fe200078e02ff */
[-C--:B------:R-:W-:Y:S01]  /*0460*/  LEA.HI.X.SX32 R19, R7, R5.reuse, 0x1, P2 ;  /* 0x0000000507137211 */ /* 0x080fe200010f0eff */
[----:B------:R-:W-:Y:S01]  /*0470*/  IMAD R71, R29, 0x1d, RZ ;  /* 0x0000001d1d477824 */ /* 0x000fe200078e02ff */
[-C--:B------:R-:W-:Y:S01]  /*0480*/  LEA.HI.X.SX32 R7, R27, R5.reuse, 0x1, P6 ;  /* 0x000000051b077211 */ /* 0x080fe200030f0eff */
[C---:B------:R-:W-:Y:S01]  /*0490*/  IMAD R93, R29.reuse, 0x3a, RZ ;  /* 0x0000003a1d5d7824 */ /* 0x040fe200078e02ff */
[CC--:B------:R-:W-:Y:S01]  /*04a0*/  LEA R32, P6, R29.reuse, R4.reuse, 0x3 ;  /* 0x000000041d207211 */ /* 0x0c0fe200078c18ff */
[C---:B------:R-:W-:Y:S01]  /*04b0*/  IMAD R95, R29.reuse, 0x3c, RZ ;  /* 0x0000003c1d5f7824 */ /* 0x040fe200078e02ff */
[CC--:B------:R-:W-:Y:S01]  /*04c0*/  LEA.HI.X.SX32 R27, R29.reuse, R5.reuse, 0x1, P4 ;  /* 0x000000051d1b7211 */ /* 0x0c0fe200020f0eff */
[----:B------:R-:W-:Y:S01]  /*04d0*/  IMAD R75, R29, 0x1f, RZ ;  /* 0x0000001f1d4b7824 */ /* 0x000fe200078e02ff */
[-C--:B------:R-:W-:Y:S01]  /*04e0*/  IADD3 R24, P2, R33, R4.reuse, RZ ;  /* 0x0000000421187210 */ /* 0x080fe20007f5e0ff */
[----:B------:R-:W-:Y:S01]  /*04f0*/  IMAD R97, R29, 0x3e, RZ ;  /* 0x0000003e1d617824 */ /* 0x000fe200078e02ff */
[----:B------:R-:W-:Y:S01]  /*0500*/  LEA.HI.X.SX32 R29, R3, R5, 0x1, P5 ;  /* 0x00000005031d7211 */ /* 0x000fe200028f0eff */
[----:B------:R-:W2:Y:S01]  /*0510*/  LDG.E.U16 R12, [R12.64] ;  /* 0x000000040c0c7981 */ /* 0x000ea2000c1e1500 */
[----:B------:R-:W-:-:S02]  /*0520*/  IADD3 R34, P5, R45, R4, RZ ;  /* 0x000000042d227210 */ /* 0x000fc40007fbe0ff */
[-C--:B------:R-:W-:Y:S01]  /*0530*/  IADD3 R30, P4, R39, R4.reuse, RZ ;  /* 0x00000004271e7210 */ /* 0x080fe20007f9e0ff */
[----:B------:R-:W3:Y:S01]  /*0540*/  LDG.E.U16 R16, [R16.64] ;  /* 0x0000000410107981 */ /* 0x000ee2000c1e1500 */
[-C--:B------:R-:W-:Y:S02]  /*0550*/  LEA.HI.X.SX32 R33, R9, R5.reuse, 0x1, P6 ;  /* 0x0000000509217211 */ /* 0x080fe400030f0eff */
[-C--:B------:R-:W-:Y:S01]  /*0560*/  IADD3 R36, P6, R51, R4.reuse, RZ ;  /* 0x0000000433247210 */ /* 0x080fe20007fde0ff */
[----:B------:R0:W4:Y:S01]  /*0570*/  LDG.E.U16 R6, [R6.64] ;  /* 0x0000000406067981 */ /* 0x000122000c1e1500 */
[----:B------:R-:W-:Y:S02]  /*0580*/  IADD3 R14, P3, R31, R4, RZ ;  /* 0x000000041f0e7210 */ /* 0x000fe40007f7e0ff */
[-C--:B------:R-:W-:Y:S01]  /*0590*/  LEA.HI.X.SX32 R35, R25, R5.reuse, 0x1, P5 ;  /* 0x0000000519237211 */ /* 0x080fe200028f0eff */
[----:B------:R-:W5:Y:S01]  /*05a0*/  LDG.E.U16 R26, [R26.64] ;  /* 0x000000041a1a7981 */ /* 0x000f62000c1e1500 */
[----:B------:R-:W-:-:S02]  /*05b0*/  LEA.HI.X.SX32 R31, R11, R5, 0x1, P4 ;  /* 0x000000050b1f7211 */ /* 0x000fc400020f0eff */
[-C--:B------:R-:W-:Y:S01]  /*05c0*/  IADD3 R40, P5, R59, R4.reuse, RZ ;  /* 0x000000043b287210 */ /* 0x080fe20007fbe0ff */
[----:B------:R-:W5:Y:S01]  /*05d0*/  LDG.E.U16 R28, [R28.64] ;  /* 0x000000041c1c7981 */ /* 0x000f62000c1e1500 */
[-C--:B------:R-:W-:Y:S02]  /*05e0*/  IADD3 R38, P4, R55, R4.reuse, RZ ;  /* 0x0000000437267210 */ /* 0x080fe40007f9e0ff */
[-C--:B------:R-:W-:Y:S01]  /*05f0*/  LEA.HI.X.SX32 R37, R37, R5.reuse, 0x1, P6 ;  /* 0x0000000525257211 */ /* 0x080fe200030f0eff */
[----:B------:R-:W5:Y:S01]  /*0600*/  LDG.E.U16 R18, [R18.64] ;  /* 0x0000000412127981 */ /* 0x000f62000c1e1500 */
        /* <DEDUP_REMOVED lines=14> */
[----:B------:R1:W5:Y:S01]  /*06f0*/  LDG.E.U16 R8, [R8.64] ;  /* 0x0000000408087981 */ /* 0x000362000c1e1500 */
[-C--:B------:R-:W-:Y:S02]  /*0700*/  LEA.HI.X.SX32 R11, R51, R5.reuse, 0x1, P0 ;  /* 0x00000005330b7211 */ /* 0x080fe400000f0eff */
[-C--:B------:R-:W-:Y:S01]  /*0710*/  LEA.HI.X.SX32 R45, R45, R5.reuse, 0x1, P4 ;  /* 0x000000052d2d7211 */ /* 0x080fe200020f0eff */
[----:B------:R-:W5:Y:S01]  /*0720*/  LDG.E.U16 R32, [R32.64] ;  /* 0x0000000420207981 */ /* 0x000f62000c1e1500 */
[-C--:B------:R-:W-:Y:S02]  /*0730*/  IADD3 R52, P5, R83, R4.reuse, RZ ;  /* 0x0000000453347210 */ /* 0x080fe40007fbe0ff */
[----:B------:R-:W-:Y:S01]  /*0740*/  IADD3 R54, P0, R87, R4, RZ ;  /* 0x0000000457367210 */ /* 0x000fe20007f1e0ff */
[----:B------:R0:W5:Y:S01]  /*0750*/  LDG.E.U16 R10, [R10.64] ;  /* 0x000000040a0a7981 */ /* 0x000162000c1e1500 */
[----:B------:R-:W-:-:S02]  /*0760*/  LEA.HI.X.SX32 R15, R53, R5, 0x1, P3 ;  /* 0x00000005350f7211 */ /* 0x000fc400018f0eff */
[-C--:B------:R-:W-:Y:S01]  /*0770*/  IADD3 R50, P4, R81, R4.reuse, RZ ;  /* 0x0000000451327210 */ /* 0x080fe20007f9e0ff */
[----:B------:R-:W5:Y:S01]  /*0780*/  LDG.E.U16 R30, [R30.64] ;  /* 0x000000041e1e7981 */ /* 0x000f62000c1e1500 */
[-C--:B------:R-:W-:Y:S02]  /*0790*/  IADD3 R60, P3, R89, R4.reuse, RZ ;  /* 0x00000004593c7210 */ /* 0x080fe40007f7e0ff */
[-C--:B------:R-:W-:Y:S01]  /*07a0*/  LEA.HI.X.SX32 R49, R57, R5.reuse, 0x1, P6 ;  /* 0x0000000539317211 */ /* 0x080fe200030f0eff */
[----:B------:R0:W5:Y:S01]  /*07b0*/  LDG.E.U16 R14, [R14.64] ;  /* 0x000000040e0e7981 */ /* 0x000162000c1e1500 */
[-C--:B------:R-:W-:Y:S02]  /*07c0*/  LEA.HI.X.SX32 R25, R55, R5.reuse, 0x1, P2 ;  /* 0x0000000537197211 */ /* 0x080fe400010f0eff */
[----:B------:R-:W-:Y:S01]  /*07d0*/  LEA.HI.X.SX32 R57, R63, R5, 0x1, P1 ;  /* 0x000000053f397211 */ /* 0x000fe200008f0eff */
[----:B------:R-:W5:Y:S01]  /*07e0*/  LDG.E.U16 R42, [R42.64] ;  /* 0x000000042a2a7981 */ /* 0x000f62000c1e1500 */
[----:B------:R-:W-:-:S02]  /*07f0*/  IADD3 R58, P2, R91, R4, RZ ;  /* 0x000000045b3a7210 */ /* 0x000fc40007f5e0ff */
[-C--:B------:R-:W-:Y:S01]  /*0800*/  LEA.HI.X.SX32 R53, R61, R5.reuse, 0x1, P5 ;  /* 0x000000053d357211 */ /* 0x080fe200028f0eff */
[----:B------:R-:W5:Y:S01]  /*0810*/  LDG.E.U16 R56, [R56.64] ;  /* 0x0000000438387981 */ /* 0x000f62000c1e1500 */
[-C--:B------:R-:W-:Y:S02]  /*0820*/  LEA.HI.X.SX32 R55, R65, R5.reuse, 0x1, P0 ;  /* 0x0000000541377211 */ /* 0x080fe400000f0eff */
[-C--:B------:R-:W-:Y:S01]  /*0830*/  IADD3 R64, P6, R93, R4.reuse, RZ ;  /* 0x000000045d407210 */ /* 0x080fe20007fde0ff */
[----:B------:R-:W5:Y:S01]  /*0840*/  LDG.E.U16 R24, [R24.64] ;  /* 0x0000000418187981 */ /* 0x000f62000c1e1500 */
[-C--:B------:R-:W-:Y:S02]  /*0850*/  LEA.HI.X.SX32 R51, R59, R5.reuse, 0x1, P4 ;  /* 0x000000053b337211 */ /* 0x080fe400020f0eff */
[----:B------:R-:W-:Y:S01]  /*0860*/  LEA.HI.X.SX32 R61, R67, R5, 0x1, P3 ;  /* 0x00000005433d7211 */ /* 0x000fe200018f0eff */
[----:B------:R-:W5:Y:S01]  /*0870*/  LDG.E.U16 R54, [R54.64] ;  /* 0x0000000436367981 */ /* 0x000f62000c1e1500 */
[----:B------:R-:W-:-:S02]  /*0880*/  IADD3 R62, P4, R95, R4, RZ ;  /* 0x000000045f3e7210 */ /* 0x000fc40007f9e0ff */
[----:B------:R-:W-:Y:S01]  /*0890*/  IADD3 R66, P5, R97, R4, RZ ;  /* 0x0000000461427210 */ /* 0x000fe20007fbe0ff */
[----:B------:R-:W5:Y:S01]  /*08a0*/  LDG.E.U16 R60, [R60.64] ;  /* 0x000000043c3c7981 */ /* 0x000f62000c1e1500 */
[-C--:B------:R-:W-:Y:S02]  /*08b0*/  LEA.HI.X.SX32 R59, R69, R5.reuse, 0x1, P2 ;  /* 0x00000005453b7211 */ /* 0x080fe400010f0eff */
[-C--:B------:R-:W-:Y:S01]  /*08c0*/  LEA.HI.X.SX32 R65, R71, R5.reuse, 0x1, P6 ;  /* 0x0000000547417211 */ /* 0x080fe200030f0eff */
[----:B------:R0:W5:Y:S01]  /*08d0*/  LDG.E.U16 R4, [R4.64] ;  /* 0x0000000404047981 */ /* 0x000162000c1e1500 */
[-C--:B------:R-:W-:Y:S02]  /*08e0*/  LEA.HI.X.SX32 R63, R73, R5.reuse, 0x1, P4 ;  /* 0x00000005493f7211 */ /* 0x080fe400020f0eff */
[----:B------:R-:W-:Y:S01]  /*08f0*/  LEA.HI.X.SX32 R67, R75, R5, 0x1, P5 ;  /* 0x000000054b437211 */ /* 0x000fe200028f0eff */
[----:B------:R-:W5:Y:S04]  /*0900*/  LDG.E.U16 R58, [R58.64] ;  /* 0x000000043a3a7981 */ /* 0x000f68000c1e1500 */
[----:B------:R-:W5:Y:S04]  /*0910*/  LDG.E.U16 R48, [R48.64] ;  /* 0x0000000430307981 */ /* 0x000f68000c1e1500 */
[----:B------:R0:W5:Y:S04]  /*0920*/  LDG.E.U16 R64, [R64.64] ;  /* 0x0000000440407981 */ /* 0x000168000c1e1500 */
[----:B------:R-:W5:Y:S04]  /*0930*/  LDG.E.U16 R20, [R20.64] ;  /* 0x0000000414147981 */ /* 0x000f68000c1e1500 */
[----:B------:R-:W5:Y:S04]  /*0940*/  LDG.E.U16 R44, [R44.64] ;  /* 0x000000042c2c7981 */ /* 0x000f68000c1e1500 */
[----:B------:R-:W5:Y:S04]  /*0950*/  LDG.E.U16 R50, [R50.64] ;  /* 0x0000000432327981 */ /* 0x000f68000c1e1500 */
[----:B------:R-:W5:Y:S04]  /*0960*/  LDG.E.U16 R62, [R62.64] ;  /* 0x000000043e3e7981 */ /* 0x000f68000c1e1500 */
[----:B------:R-:W5:Y:S04]  /*0970*/  LDG.E.U16 R34, [R34.64] ;  /* 0x0000000422227981 */ /* 0x000f68000c1e1500 */
[----:B------:R-:W5:Y:S04]  /*0980*/  LDG.E.U16 R46, [R46.64] ;  /* 0x000000042e2e7981 */ /* 0x000f68000c1e1500 */
[----:B------:R-:W5:Y:S04]  /*0990*/  LDG.E.U16 R52, [R52.64] ;  /* 0x0000000434347981 */ /* 0x000f68000c1e1500 */
[----:B------:R0:W5:Y:S01]  /*09a0*/  LDG.E.U16 R66, [R66.64] ;  /* 0x0000000442427981 */ /* 0x000162000c1e1500 */
[----:B------:R-:W-:-:S02]  /*09b0*/  MOV R3, 0x1 ;  /* 0x0000000100037802 */ /* 0x000fc40000000f00 */
[----:B-1----:R-:W-:Y:S02]  /*09c0*/  SHF.L.U32 R9, R80, 0x1, RZ ;  /* 0x0000000150097819 */ /* 0x002fe400000006ff */
[----:B------:R-:W-:Y:S02]  /*09d0*/  ISETP.LE.AND P0, PT, R3, c[0x0][0x1d0], PT ;  /* 0x0000740003007a0c */ /* 0x000fe40003f03270 */
[C---:B------:R-:W-:Y:S02]  /*09e0*/  LOP3.LUT R3, R9.reuse, 0x10, RZ, 0x3c, !PT ;  /* 0x0000001009037812 */ /* 0x040fe400078e3cff */
[C---:B0-----:R-:W-:Y:S02]  /*09f0*/  LOP3.LUT R5, R9.reuse, 0x20, RZ, 0x3c, !PT ;  /* 0x0000002009057812 */ /* 0x041fe400078e3cff */
[C---:B------:R-:W-:Y:S02]  /*0a00*/  LOP3.LUT R7, R9.reuse, 0x30, RZ, 0x3c, !PT ;  /* 0x0000003009077812 */ /* 0x040fe400078e3cff */
[----:B------:R-:W-:-:S02]  /*0a10*/  LOP3.LUT R11, R9, 0x40, RZ, 0x3c, !PT ;  /* 0x00000040090b7812 */ /* 0x000fc400078e3cff */
[----:B------:R-:W-:Y:S02]  /*0a20*/  MOV R77, 0x3f800000 ;  /* 0x3f800000004d7802 */ /* 0x000fe40000000f00 */
[----:B------:R-:W-:Y:S02]  /*0a30*/  MOV R65, 0xff800000 ;  /* 0xff80000000417802 */ /* 0x000fe40000000f00 */
[----:B------:R-:W-:Y:S02]  /*0a40*/  MOV R67, 0xff800000 ;  /* 0xff80000000437802 */ /* 0x000fe40000000f00 */
[----:B------:R-:W-:Y:S02]  /*0a50*/  MOV R68, 0xff800000 ;  /* 0xff80000000447802 */ /* 0x000fe40000000f00 */
[----:B------:R-:W-:Y:S02]  /*0a60*/  MOV R76, 0x3f800000 ;  /* 0x3f800000004c7802 */ /* 0x000fe40000000f00 */
[----:B------:R-:W-:-:S02]  /*0a70*/  MOV R15, 0x3f800000 ;  /* 0x3f800000000f7802 */ /* 0x000fc40000000f00 */
[C---:B------:R-:W-:Y:S01]  /*0a80*/  LOP3.LUT R78, R0.reuse, 0xe0, RZ, 0xc0, !PT ;  /* 0x000000e0004e7812 */ /* 0x040fe200078ec0ff */
[----:B--2---:R-:W-:Y:S04]  /*0a90*/  STS.U16 [R9+0x1000], R12 ;  /* 0x0010000c09007388 */ /* 0x004fe80000000400 */
[----:B---3--:R-:W-:Y:S04]  /*0aa0*/  STS.U16 [R9+0x2000], R16 ;  /* 0x0020001009007388 */ /* 0x008fe80000000400 */
[----:B----4-:R0:W-:Y:S02]  /*0ab0*/  STS.U16 [R9+0x3000], R6 ;  /* 0x0030000609007388 */ /* 0x0101e40000000400 */
[----:B0-----:R-:W-:-:S02]  /*0ac0*/  SHF.L.U32 R6, R0, 0x1, RZ ;  /* 0x0000000100067819 */ /* 0x001fc400000006ff */
[----:B-----5:R-:W-:Y:S04]  /*0ad0*/  STS.U16 [R9], R4 ;  /* 0x0000000409007388 */ /* 0x020fe80000000400 */
[----:B------:R-:W-:Y:S04]  /*0ae0*/  STS.U16 [R3+0x200], R26 ;  /* 0x0002001a03007388 */ /* 0x000fe80000000400 */
[----:B------:R-:W-:Y:S04]  /*0af0*/  STS.U16 [R3+0x1200], R36 ;  /* 0x0012002403007388 */ /* 0x000fe80000000400 */
[----:B------:R-:W-:Y:S04]  /*0b00*/  STS.U16 [R3+0x2200], R8 ;  /* 0x0022000803007388 */ /* 0x000fe80000000400 */
[----:B------:R0:W-:Y:S04]  /*0b10*/  STS.U16 [R3+0x3200], R56 ;  /* 0x0032003803007388 */ /* 0x0001e80000000400 */
[----:B------:R-:W-:Y:S04]  /*0b20*/  STS.U16 [R5+0x400], R28 ;  /* 0x0004001c05007388 */ /* 0x000fe80000000400 */
[----:B------:R-:W-:Y:S01]  /*0b30*/  STS.U16 [R5+0x1400], R38 ;  /* 0x0014002605007388 */ /* 0x000fe20000000400 */
[----:B0-----:R-:W-:-:S03]  /*0b40*/  LOP3.LUT R3, R9, 0x50, RZ, 0x3c, !PT ;  /* 0x0000005009037812 */ /* 0x001fc600078e3cff */
        /* <DEDUP_REMOVED lines=11> */
[----:B------:R0:W-:Y:S01]  /*0c00*/  STS.U16 [R11+0x3800], R58 ;  /* 0x0038003a0b007388 */ /* 0x0001e20000000400 */
[----:B------:R-:W-:-:S03]  /*0c10*/  MOV R14, 0x3f800000 ;  /* 0x3f800000000e7802 */ /* 0x000fc60000000f00 */
[----:B------:R-:W-:Y:S01]  /*0c20*/  STS.U16 [R3+0xa00], R30 ;  /* 0x000a001e03007388 */ /* 0x000fe20000000400 */
[----:B------:R-:W-:-:S03]  /*0c30*/  CS2R R36, SRZ ;  /* 0x0000000000247805 */ /* 0x000fc6000001ff00 */
[----:B------:R-:W-:Y:S01]  /*0c40*/  STS.U16 [R3+0x1a00], R42 ;  /* 0x001a002a03007388 */ /* 0x000fe20000000400 */
[----:B------:R-:W-:-:S03]  /*0c50*/  CS2R R38, SRZ ;  /* 0x0000000000267805 */ /* 0x000fc6000001ff00 */
[----:B------:R1:W-:Y:S01]  /*0c60*/  STS.U16 [R3+0x2a00], R48 ;  /* 0x002a003003007388 */ /* 0x0003e20000000400 */
[----:B------:R-:W-:-:S03]  /*0c70*/  CS2R R56, SRZ ;  /* 0x0000000000387805 */ /* 0x000fc6000001ff00 */
[----:B------:R2:W-:Y:S01]  /*0c80*/  STS.U16 [R3+0x3a00], R64 ;  /* 0x003a004003007388 */ /* 0x0005e20000000400 */
[----:B0-----:R-:W-:Y:S01]  /*0c90*/  CS2R R58, SRZ ;  /* 0x00000000003a7805 */ /* 0x001fe2000001ff00 */
[----:B------:R-:W-:Y:S02]  /*0ca0*/  CS2R R60, SRZ ;  /* 0x00000000003c7805 */ /* 0x000fe4000001ff00 */
[----:B------:R-:W-:Y:S01]  /*0cb0*/  STS.U16 [R5+0xc00], R20 ;  /* 0x000c001405007388 */ /* 0x000fe20000000400 */
[----:B------:R-:W-:Y:S01]  /*0cc0*/  CS2R R24, SRZ ;  /* 0x0000000000187805 */ /* 0x000fe2000001ff00 */
[----:B-1----:R-:W-:Y:S02]  /*0cd0*/  CS2R R48, SRZ ;  /* 0x0000000000307805 */ /* 0x002fe4000001ff00 */
[----:B------:R0:W-:Y:S01]  /*0ce0*/  STS.U16 [R5+0x1c00], R44 ;  /* 0x001c002c05007388 */ /* 0x0001e20000000400 */
[----:B------:R-:W-:Y:S01]  /*0cf0*/  CS2R R26, SRZ ;  /* 0x00000000001a7805 */ /* 0x000fe2000001ff00 */
[----:B--2---:R-:W-:-:S02]  /*0d00*/  MOV R64, 0xff800000 ;  /* 0xff80000000407802 */ /* 0x004fc40000000f00 */
[----:B------:R1:W-:Y:S01]  /*0d10*/  STS.U16 [R5+0x2c00], R50 ;  /* 0x002c003205007388 */ /* 0x0003e20000000400 */
[----:B------:R-:W-:Y:S01]  /*0d20*/  CS2R R28, SRZ ;  /* 0x00000000001c7805 */ /* 0x000fe2000001ff00 */
[----:B------:R-:W-:Y:S02]  /*0d30*/  CS2R R30, SRZ ;  /* 0x00000000001e7805 */ /* 0x000fe4000001ff00 */
[----:B------:R2:W-:Y:S01]  /*0d40*/  STS.U16 [R5+0x3c00], R62 ;  /* 0x003c003e05007388 */ /* 0x0005e20000000400 */
[----:B------:R-:W-:Y:S01]  /*0d50*/  CS2R R54, SRZ ;  /* 0x0000000000367805 */ /* 0x000fe2000001ff00 */
[----:B0-----:R-:W-:Y:S01]  /*0d60*/  CS2R R44, SRZ ;  /* 0x00000000002c7805 */ /* 0x001fe2000001ff00 */
[----:B------:R-:W-:Y:S01]  /*0d70*/  SHF.L.U32 R8, R0, 0x5, RZ ;  /* 0x0000000500087819 */ /* 0x000fe200000006ff */
[----:B------:R-:W-:Y:S01]  /*0d80*/  STS.U16 [R7+0xe00], R34 ;  /* 0x000e002207007388 */ /* 0x000fe20000000400 */
[----:B-1----:R-:W-:-:S03]  /*0d90*/  CS2R R50, SRZ ;  /* 0x0000000000327805 */ /* 0x002fc6000001ff00 */
[----:B------:R0:W-:Y:S01]  /*0da0*/  STS.U16 [R7+0x1e00], R46 ;  /* 0x001e002e07007388 */ /* 0x0001e20000000400 */
[----:B--2---:R-:W-:-:S03]  /*0db0*/  CS2R R62, SRZ ;  /* 0x00000000003e7805 */ /* 0x004fc6000001ff00 */
[----:B------:R1:W-:Y:S04]  /*0dc0*/  STS.U16 [R7+0x2e00], R52 ;  /* 0x002e003407007388 */ /* 0x0003e80000000400 */
[----:B------:R2:W-:Y:S01]  /*0dd0*/  STS.U16 [R7+0x3e00], R66 ;  /* 0x003e004207007388 */ /* 0x0005e20000000400 */
[----:B0-----:R-:W-:Y:S01]  /*0de0*/  CS2R R46, SRZ ;  /* 0x00000000002e7805 */ /* 0x001fe2000001ff00 */
[----:B-1----:R-:W-:Y:S01]  /*0df0*/  CS2R R52, SRZ ;  /* 0x0000000000347805 */ /* 0x002fe2000001ff00 */
[----:B--2---:R-:W-:Y:S01]  /*0e00*/  SHF.L.U32 R7, R0, 0x3, RZ ;  /* 0x0000000300077819 */ /* 0x004fe200000006ff */
[----:B------:R-:W-:Y:S05]  /*0e10*/  @!P0 BRA `(.L_x_0) ;  /* 0x000013d000008947 */ /* 0x000fea0003800000 */
[----:B------:R-:W-:Y:S01]  /*0e20*/  LOP3.LUT R3, R0, 0x7, RZ, 0xc0, !PT ;  /* 0x0000000700037812 */ /* 0x000fe200078ec0ff */
[----:B------:R-:W-:Y:S01]  /*0e30*/  CS2R R48, SRZ ;  /* 0x0000000000307805 */ /* 0x000fe2000001ff00 */
[----:B------:R-:W-:Y:S01]  /*0e40*/  LOP3.LUT R5, R6, 0x10, RZ, 0xc0, !PT ;  /* 0x0000001006057812 */ /* 0x000fe200078ec0ff */
[----:B------:R-:W-:Y:S01]  /*0e50*/  CS2R R50, SRZ ;  /* 0x0000000000327805 */ /* 0x000fe2000001ff00 */
[----:B------:R-:W-:Y:S01]  /*0e60*/  LOP3.LUT R12, R7, 0x30, RZ, 0xc0, !PT ;  /* 0x00000030070c7812 */ /* 0x000fe200078ec0ff */
[----:B------:R-:W-:Y:S01]  /*0e70*/  IMAD R10, R3, 0x210, RZ ;  /* 0x00000210030a7824 */ /* 0x000fe200078e02ff */
[--C-:B------:R-:W-:Y:S01]  /*0e80*/  LOP3.LUT R5, R5, 0xe0, R0.reuse, 0xf8, !PT ;  /* 0x000000e005057812 */ /* 0x100fe200078ef800 */
[----:B------:R-:W-:Y:S01]  /*0e90*/  CS2R R36, SRZ ;  /* 0x0000000000247805 */ /* 0x000fe2000001ff00 */
[----:B------:R-:W-:Y:S01]  /*0ea0*/  LEA R19, R3, R12, 0x6 ;  /* 0x0000000c03137211 */ /* 0x000fe200078e30ff */
[----:B------:R-:W-:Y:S01]  /*0eb0*/  IMAD R3, R2, c[0x0][0x1a0], RZ ;  /* 0x0000680002037a24 */ /* 0x000fe200078e02ff */
[----:B------:R-:W-:Y:S01]  /*0ec0*/  LOP3.LUT R17, R10, R5, RZ, 0x3c, !PT ;  /* 0x000000050a117212 */ /* 0x000fe200078e3cff */
[----:B------:R-:W-:Y:S01]  /*0ed0*/  CS2R R38, SRZ ;  /* 0x0000000000267805 */ /* 0x000fe2000001ff00 */
[C---:B------:R-:W-:Y:S01]  /*0ee0*/  LOP3.LUT R5, R0.reuse, 0x1f, RZ, 0xc0, !PT ;  /* 0x0000001f00057812 */ /* 0x040fe200078ec0ff */
[----:B------:R-:W-:Y:S01]  /*0ef0*/  CS2R R56, SRZ ;  /* 0x0000000000387805 */ /* 0x000fe2000001ff00 */
[----:B------:R-:W-:Y:S01]  /*0f00*/  SHF.R.U32.HI R4, RZ, 0x2, R0 ;  /* 0x00000002ff047819 */ /* 0x000fe20000011600 */
[----:B------:R-:W-:Y:S01]  /*0f10*/  CS2R R58, SRZ ;  /* 0x00000000003a7805 */ /* 0x000fe2000001ff00 */
[----:B------:R-:W-:Y:S01]  /*0f20*/  LOP3.LUT R11, R0, 0xf, RZ, 0xc0, !PT ;  /* 0x0000000f000b7812 */ /* 0x000fe200078ec0ff */
[----:B------:R-:W-:Y:S01]  /*0f30*/  IMAD R10, R5, c[0x0][0x1a8], RZ ;  /* 0x00006a00050a7a24 */ /* 0x000fe200078e02ff */
[C---:B------:R-:W-:Y:S01]  /*0f40*/  SHF.L.U32 R5, R3.reuse, 0x1, RZ ;  /* 0x0000000103057819 */ /* 0x040fe200000006ff */
[----:B------:R-:W-:Y:S01]  /*0f50*/  IMAD.HI R3, R3, 0x2, RZ ;  /* 0x0000000203037827 */ /* 0x000fe200078e02ff */
[----:B------:R-:W-:Y:S01]  /*0f60*/  LOP3.LUT R9, R9, 0x30, R4, 0x78, !PT ;  /* 0x0000003009097812 */ /* 0x000fe200078e7804 */
[----:B------:R-:W-:Y:S01]  /*0f70*/  CS2R R60, SRZ ;  /* 0x00000000003c7805 */ /* 0x000fe2000001ff00 */
[C---:B------:R-:W-:Y:S01]  /*0f80*/  SHF.L.U32 R12, R10.reuse, 0x1, RZ ;  /* 0x000000010a0c7819 */ /* 0x040fe200000006ff */
[----:B------:R-:W-:Y:S01]  /*0f90*/  IMAD.HI R14, R10, 0x2, RZ ;  /* 0x000000020a0e7827 */ /* 0x000fe200078e02ff */
[----:B------:R-:W-:Y:S01]  /*0fa0*/  MOV R20, c[0x0][0x1b8] ;  /* 0x00006e0000147a02 */ /* 0x000fe20000000f00 */
[----:B------:R-:W-:Y:S01]  /*0fb0*/  CS2R R62, SRZ ;  /* 0x00000000003e7805 */ /* 0x000fe2000001ff00 */
[----:B------:R-:W-:Y:S01]  /*0fc0*/  IADD3 R86, P0, P1, R12, c[0x0][0x168], R5 ;  /* 0x00005a000c567a10 */ /* 0x000fe2000791e005 */
[----:B------:R-:W-:Y:S01]  /*0fd0*/  IMAD R4, R2, c[0x0][0x1b0], RZ ;  /* 0x00006c0002047a24 */ /* 0x000fe200078e02ff */
[----:B------:R-:W-:Y:S01]  /*0fe0*/  LOP3.LUT R15, R0, 0x10, RZ, 0xc0, !PT ;  /* 0x00000010000f7812 */ /* 0x000fe200078ec0ff */
[----:B------:R-:W-:Y:S01]  /*0ff0*/  IMAD R13, R11, c[0x0][0x1b4], RZ ;  /* 0x00006d000b0d7a24 */ /* 0x000fe200078e02ff */
[----:B------:R-:W-:Y:S01]  /*1000*/  IADD3.X R14, R14, c[0x0][0x16c], R3, P0, P1 ;  /* 0x00005b000e0e7a10 */ /* 0x000fe200007e2403 */
[----:B------:R-:W-:Y:S01]  /*1010*/  CS2R R24, SRZ ;  /* 0x0000000000187805 */ /* 0x000fe2000001ff00 */
[--C-:B------:R-:W-:Y:S01]  /*1020*/  SHF.R.U32.HI R3, RZ, 0x4, R0.reuse ;  /* 0x00000004ff037819 */ /* 0x100fe20000011600 */
[----:B------:R-:W-:Y:S01]  /*1030*/  CS2R R26, SRZ ;  /* 0x00000000001a7805 */ /* 0x000fe2000001ff00 */
[C---:B------:R-:W-:Y:S01]  /*1040*/  SHF.L.U32 R11, R4.reuse, 0x1, RZ ;  /* 0x00000001040b7819 */ /* 0x040fe200000006ff */
[----:B------:R-:W-:Y:S01]  /*1050*/  IMAD.HI R4, R4, 0x2, RZ ;  /* 0x0000000204047827 */ /* 0x000fe200078e02ff */
[----:B------:R-:W-:Y:S01]  /*1060*/  SHF.L.U32 R16, R13, 0x1, RZ ;  /* 0x000000010d107819 */ /* 0x000fe200000006ff */
[----:B------:R-:W-:Y:S01]  /*1070*/  CS2R R28, SRZ ;  /* 0x00000000001c7805 */ /* 0x000fe2000001ff00 */
[----:B------:R-:W-:Y:S01]  /*1080*/  SGXT.U32 R3, R3, 0x4 ;  /* 0x000000040303781a */ /* 0x000fe20000000000 */
[----:B------:R-:W-:Y:S01]  /*1090*/  IMAD.HI R13, R13, 0x2, RZ ;  /* 0x000000020d0d7827 */ /* 0x000fe200078e02ff */
[----:B------:R-:W-:Y:S01]  /*10a0*/  IADD3 R82, P2, P3, R16, c[0x0][0x170], R11 ;  /* 0x00005c0010527a10 */ /* 0x000fe20007b5e00b */
[----:B------:R-:W-:Y:S01]  /*10b0*/  CS2R R30, SRZ ;  /* 0x00000000001e7805 */ /* 0x000fe2000001ff00 */
[----:B------:R-:W-:Y:S01]  /*10c0*/  SHF.R.U32.HI R5, RZ, 0x5, R0 ;  /* 0x00000005ff057819 */ /* 0x000fe20000011600 */
[----:B------:R-:W-:Y:S01]  /*10d0*/  IMAD R11, R3, c[0x0][0x1b8], RZ ;  /* 0x00006e00030b7a24 */ /* 0x000fe200078e02ff */
[----:B------:R-:W-:Y:S01]  /*10e0*/  IADD3.X R13, R13, c[0x0][0x174], R4, P2, P3 ;  /* 0x00005d000d0d7a10 */ /* 0x000fe200017e6404 */
[----:B------:R-:W-:Y:S01]  /*10f0*/  CS2R R44, SRZ ;  /* 0x00000000002c7805 */ /* 0x000fe2000001ff00 */
[----:B------:R-:W-:Y:S01]  /*1100*/  SHF.R.S32.HI R12, RZ, 0x2, R0 ;  /* 0x00000002ff0c7819 */ /* 0x000fe20000011400 */
[----:B------:R-:W-:Y:S01]  /*1110*/  CS2R R46, SRZ ;  /* 0x00000000002e7805 */ /* 0x000fe2000001ff00 */
[----:B------:R-:W-:Y:S01]  /*1120*/  LEA R4, R20, R11, 0x4 ;  /* 0x0000000b14047211 */ /* 0x000fe200078e20ff */
[----:B------:R-:W-:Y:S01]  /*1130*/  CS2R R52, SRZ ;  /* 0x0000000000347805 */ /* 0x000fe2000001ff00 */
[----:B------:R-:W-:Y:S01]  /*1140*/  SHF.L.U32 R18, R15, 0x8, RZ ;  /* 0x000000080f127819 */ /* 0x000fe200000006ff */
[----:B------:R-:W-:Y:S01]  /*1150*/  CS2R R54, SRZ ;  /* 0x0000000000367805 */ /* 0x000fe2000001ff00 */
[----:B------:R-:W-:-:S02]  /*1160*/  SGXT.U32 R5, R5, 0x3 ;  /* 0x000000030505781a */ /* 0x000fc40000000000 */
[-C--:B------:R-:W-:Y:S01]  /*1170*/  LEA R84, P2, R11, R82.reuse, 0x1 ;  /* 0x000000520b547211 */ /* 0x080fe200078408ff */
[----:B------:R-:W-:Y:S01]  /*1180*/  IMAD R16, R15, -0xf0, R18 ;  /* 0xffffff100f107824 */ /* 0x000fe200078e0212 */
[----:B------:R-:W-:Y:S01]  /*1190*/  SGXT R12, R12, 0x1 ;  /* 0x000000010c0c781a */ /* 0x000fe20000000200 */
[----:B------:R-:W-:Y:S01]  /*11a0*/  IMAD R5, R5, c[0x0][0x1a4], RZ ;  /* 0x0000690005057a24 */ /* 0x000fe200078e02ff */
[----:B------:R-:W-:Y:S02]  /*11b0*/  LEA R82, P3, R4, R82, 0x1 ;  /* 0x0000005204527211 */ /* 0x000fe400078608ff */
[----:B------:R-:W-:Y:S02]  /*11c0*/  IADD3 R10, R18, R17, RZ ;  /* 0x00000011120a7210 */ /* 0x000fe40007ffe0ff */
[----:B------:R-:W-:Y:S02]  /*11d0*/  MOV R18, c[0x0][0x1a4] ;  /* 0x0000690000127a02 */ /* 0x000fe40000000f00 */
[----:B------:R-:W-:-:S02]  /*11e0*/  LOP3.LUT R15, R12, 0x90, RZ, 0xc0, !PT ;  /* 0x000000900c0f7812 */ /* 0x000fc400078ec0ff */
[----:B------:R-:W-:Y:S02]  /*11f0*/  LEA.HI.X.SX32 R83, R4, R13, 0x1, P3 ;  /* 0x0000000d04537211 */ /* 0x000fe400018f0eff */
[----:B------:R-:W-:Y:S02]  /*1200*/  SHF.R.S32.HI R4, RZ, 0x6, R0 ;  /* 0x00000006ff047819 */ /* 0x000fe40000011400 */
[----:B------:R-:W-:Y:S02]  /*1210*/  LEA R3, R18, R5, 0x3 ;  /* 0x0000000512037211 */ /* 0x000fe400078e18ff */
[----:B------:R-:W-:Y:S02]  /*1220*/  LOP3.LUT R15, R15, 0x60, R8, 0xf8, !PT ;  /* 0x000000600f0f7812 */ /* 0x000fe400078ef808 */
[----:B------:R-:W-:Y:S02]  /*1230*/  SGXT R4, R4, 0x1 ;  /* 0x000000010404781a */ /* 0x000fe40000000200 */
[----:B------:R-:W-:-:S02]  /*1240*/  LEA R88, P0, R5, R86, 0x1 ;  /* 0x0000005605587211 */ /* 0x000fc400078008ff */
[----:B------:R-:W-:Y:S02]  /*1250*/  LEA R86, P1, R3, R86, 0x1 ;  /* 0x0000005603567211 */ /* 0x000fe400078208ff */
[----:B------:R-:W-:Y:S02]  /*1260*/  LOP3.LUT R15, R15, 0x10, R6, 0x78, !PT ;  /* 0x000000100f0f7812 */ /* 0x000fe400078e7806 */
[----:B------:R-:W-:Y:S02]  /*1270*/  LOP3.LUT R17, R4, 0x90, RZ, 0xc0, !PT ;  /* 0x0000009004117812 */ /* 0x000fe400078ec0ff */
[----:B------:R-:W-:Y:S02]  /*1280*/  LEA.HI.X.SX32 R85, R11, R13, 0x1, P2 ;  /* 0x0000000d0b557211 */ /* 0x000fe400010f0eff */
[-C--:B------:R-:W-:Y:S02]  /*1290*/  LEA.HI.X.SX32 R89, R5, R14.reuse, 0x1, P0 ;  /* 0x0000000e05597211 */ /* 0x080fe400000f0eff */
[----:B------:R-:W-:-:S02]  /*12a0*/  LEA.HI.X.SX32 R87, R3, R14, 0x1, P1 ;  /* 0x0000000e03577211 */ /* 0x000fc400008f0eff */
[----:B------:R-:W-:Y:S02]  /*12b0*/  IADD3 R11, R15, R16, RZ ;  /* 0x000000100f0b7210 */ /* 0x000fe40007ffe0ff */
[----:B------:R-:W-:Y:S02]  /*12c0*/  MOV R91, 0xff800000 ;  /* 0xff800000005b7802 */ /* 0x000fe40000000f00 */
[----:B------:R-:W-:Y:S02]  /*12d0*/  MOV R77, 0x3f800000 ;  /* 0x3f800000004d7802 */ /* 0x000fe40000000f00 */
[----:B------:R-:W-:Y:S02]  /*12e0*/  MOV R12, RZ ;  /* 0x000000ff000c7202 */ /* 0x000fe40000000f00 */
[----:B------:R-:W-:Y:S02]  /*12f0*/  MOV R5, RZ ;  /* 0x000000ff00057202 */ /* 0x000fe40000000f00 */
[----:B------:R-:W-:-:S02]  /*1300*/  MOV R3, RZ ;  /* 0x000000ff00037202 */ /* 0x000fc40000000f00 */
[----:B------:R-:W-:Y:S02]  /*1310*/  MOV R76, 0x3f800000 ;  /* 0x3f800000004c7802 */ /* 0x000fe40000000f00 */
[----:B------:R-:W-:Y:S02]  /*1320*/  MOV R15, 0x3f800000 ;  /* 0x3f800000000f7802 */ /* 0x000fe40000000f00 */
[----:B------:R-:W-:Y:S02]  /*1330*/  MOV R14, 0x3f800000 ;  /* 0x3f800000000e7802 */ /* 0x000fe40000000f00 */
[----:B------:R-:W-:Y:S02]  /*1340*/  MOV R92, 0xff800000 ;  /* 0xff800000005c7802 */ /* 0x000fe40000000f00 */
[----:B------:R-:W-:Y:S02]  /*1350*/  MOV R90, 0xff800000 ;  /* 0xff800000005a7802 */ /* 0x000fe40000000f00 */
[----:B------:R-:W-:-:S02]  /*1360*/  MOV R81, 0xff800000 ;  /* 0xff80000000517802 */ /* 0x000fc40000000f00 */
[--C-:B------:R-:W-:Y:S02]  /*1370*/  LOP3.LUT R13, R19, 0x30, R6.reuse, 0x78, !PT ;  /* 0x00000030130d7812 */ /* 0x100fe400078e7806 */
[----:B------:R-:W-:Y:S02]  /*1380*/  LOP3.LUT R4, R17, 0x17e, R6, 0x78, !PT ;  /* 0x0000017e11047812 */ /* 0x000fe400078e7806 */
.L_x_1:
[----:B------:R-:W-:-:S04]  /*1390*/  IMAD.WIDE R16, R12, 0x2, R88 ;  /* 0x000000020c107825 */ /* 0x000fc800078e0258 */
[----:B------:R-:W-:Y:S01]  /*13a0*/  IMAD.WIDE R18, R12, 0x2, R86 ;  /* 0x000000020c127825 */ /* 0x000fe200078e0256 */
[----:B------:R-:W2:Y:S04]  /*13b0*/  LDG.E.U16 R72, [R16.64] ;  /* 0x0000000410487981 */ /* 0x000ea8000c1e1500 */
[----:B------:R-:W3:Y:S01]  /*13c0*/  LDG.E.U16 R74, [R18.64] ;  /* 0x00000004124a7981 */ /* 0x000ee2000c1e1500 */
[----:B------:R-:W-:-:S03]  /*13d0*/  IMAD.WIDE R68, R5, 0x2, R84 ;  /* 0x0000000205447825 */ /* 0x000fc600078e0254 */
[----:B------:R-:W-:Y:S01]  /*13e0*/  BAR.SYNC.DEFER_BLOCKING 0x0 ;  /* 0x0000000000007b1d */ /* 0x000fe20000010000 */
[----:B------:R-:W-:-:S05]  /*13f0*/  IMAD.WIDE R70, R5, 0x2, R82 ;  /* 0x0000000205467825 */ /* 0x000fca00078e0252 */
[----:B--2---:R-:W-:Y:S04]  /*1400*/  STS.U16 [R9+0x4000], R72 ;  /* 0x0040004809007388 */ /* 0x004fe80000000400 */
[----:B---3--:R-:W-:Y:S04]  /*1410*/  STS.U16 [R9+0x4200], R74 ;  /* 0x0042004a09007388 */ /* 0x008fe80000000400 */
[----:B------:R-:W-:Y:S06]  /*1420*/  BAR.SYNC.DEFER_BLOCKING 0x0 ;  /* 0x0000000000007b1d */ /* 0x000fec0000010000 */
[----:B------:R0:W2:Y:S04]  /*1430*/  LDG.E.U16 R93, [R68.64] ;  /* 0x00000004445d7981 */ /* 0x0000a8000c1e1500 */
[----:B------:R0:W3:Y:S01]  /*1440*/  LDG.E.U16 R95, [R70.64] ;  /* 0x00000004465f7981 */ /* 0x0000e2000c1e1500 */
[----:B------:R-:W-:-:S03]  /*1450*/  IADD3 R3, R3, 0x10, RZ ;  /* 0x0000001003037810 */ /* 0x000fc60007ffe0ff */
[----:B------:R-:W-:Y:S01]  /*1460*/  LDSM.16.MT88.4 R64, [R10] ;  /* 0x000000000a40783b */ /* 0x000fe20000004200 */
[----:B------:R-:W-:-:S03]  /*1470*/  ISETP.GE.AND P0, PT, R3, c[0x0][0x1d0], PT ;  /* 0x0000740003007a0c */ /* 0x000fc60003f06270 */
[----:B------:R-:W1:Y:S04]  /*1480*/  LDSM.16.M88.4 R20, [R13+0x4000] ;  /* 0x004000000d14783b */ /* 0x000e680000000200 */
[----:B------:R-:W4:Y:S04]  /*1490*/  LDSM.16.M88.4 R16, [R13+0x4200] ;  /* 0x004200000d10783b */ /* 0x000f280000000200 */
[----:B------:R-:W-:Y:S04]  /*14a0*/  LDSM.16.MT88.4 R32, [R10+0x2000] ;  /* 0x002000000a20783b */ /* 0x000fe80000004200 */
[----:B------:R-:W0:Y:S01]  /*14b0*/  LDSM.16.MT88.4 R72, [R10+0x100] ;  /* 0x000100000a48783b */ /* 0x000e220000004200 */
[C---:B-1----:R-:W-:Y:S08]  /*14c0*/  HMMA.16816.F32 R40, R64.reuse, R20, RZ ;  /* 0x000000144028723c */ /* 0x042ff000000018ff */
[----:B----4-:R-:W-:Y:S08]  /*14d0*/  HMMA.16816.F32 R64, R64, R16, RZ ;  /* 0x000000104040723c */ /* 0x010ff000000018ff */
[----:B0-----:R-:W-:Y:S08]  /*14e0*/  HMMA.16816.F32 R68, R72, R20, RZ ;  /* 0x000000144844723c */ /* 0x001ff000000018ff */
[C---:B------:R-:W-:Y:S08]  /*14f0*/  HMMA.16816.F32 R40, R32.reuse, R22, R40 ;  /* 0x000000162028723c */ /* 0x040ff00000001828 */
[----:B------:R-:W-:Y:S01]  /*1500*/  HMMA.16816.F32 R32, R32, R18, R64 ;  /* 0x000000122020723c */ /* 0x000fe20000001840 */
[----:B------:R-:W0:Y:S04]  /*1510*/  LDSM.16.MT88.4 R64, [R10+0x2100] ;  /* 0x002100000a40783b */ /* 0x000e280000004200 */
[----:B------:R-:W-:Y:S03]  /*1520*/  BAR.SYNC.DEFER_BLOCKING 0x0 ;  /* 0x0000000000007b1d */ /* 0x000fe60000010000 */
[----:B------:R-:W-:Y:S08]  /*1530*/  HMMA.16816.F32 R72, R72, R16, RZ ;  /* 0x000000104848723c */ /* 0x000ff000000018ff */
[----:B------:R-:W-:-:S02]  /*1540*/  FMUL R16, R40, c[0x0][0x188] ;  /* 0x0000620028107a20 */ /* 0x000fc40000400000 */
[----:B------:R-:W-:-:S05]  /*1550*/  FMUL R17, R41, c[0x0][0x188] ;  /* 0x0000620029117a20 */ /* 0x000fca0000400000 */
[----:B------:R-:W-:Y:S01]  /*1560*/  FMNMX R17, R16, R17, !PT ;  /* 0x0000001110117209 */ /* 0x000fe20007800000 */
[----:B------:R-:W-:-:S05]  /*1570*/  FMUL R16, R32, c[0x0][0x188] ;  /* 0x0000620020107a20 */ /* 0x000fca0000400000 */
[----:B------:R-:W-:Y:S01]  /*1580*/  FMNMX R17, R16, R17, !PT ;  /* 0x0000001110117209 */ /* 0x000fe20007800000 */
[----:B------:R-:W-:-:S05]  /*1590*/  FMUL R16, R33, c[0x0][0x188] ;  /* 0x0000620021107a20 */ /* 0x000fca0000400000 */
[----:B------:R-:W-:Y:S01]  /*15a0*/  FMNMX R20, R16, R17, !PT ;  /* 0x0000001110147209 */ /* 0x000fe20007800000 */
[----:B------:R-:W-:Y:S02]  /*15b0*/  FMUL R16, R42, c[0x0][0x188] ;  /* 0x000062002a107a20 */ /* 0x000fe40000400000 */
[----:B------:R-:W-:Y:S02]  /*15c0*/  FMUL R17, R43, c[0x0][0x188] ;  /* 0x000062002b117a20 */ /* 0x000fe40000400000 */
[----:B------:R-:W1:Y:S01]  /*15d0*/  SHFL.BFLY PT, R21, R20, 0x2, 0x1f ;  /* 0x0c401f0014157f89 */ /* 0x000e6200000e0000 */
[----:B0-----:R-:W-:Y:S02]  /*15e0*/  HMMA.16816.F32 R68, R64, R22, R68 ;  /* 0x000000164044723c */ /* 0x001fe40000001844 */
[----:B------:R-:W-:Y:S01]  /*15f0*/  FMNMX R17, R16, R17, !PT ;  /* 0x0000001110117209 */ /* 0x000fe20007800000 */
[----:B------:R-:W-:-:S05]  /*1600*/  FMUL R16, R35, c[0x0][0x188] ;  /* 0x0000620023107a20 */ /* 0x000fca0000400000 */
[----:B------:R-:W-:Y:S07]  /*1610*/  HMMA.16816.F32 R72, R64, R18, R72 ;  /* 0x000000124048723c */ /* 0x000fee0000001848 */
[----:B------:R-:W-:-:S05]  /*1620*/  FMUL R18, R34, c[0x0][0x188] ;  /* 0x0000620022127a20 */ /* 0x000fca0000400000 */
[----:B------:R-:W-:Y:S02]  /*1630*/  FMNMX R17, R18, R17, !PT ;  /* 0x0000001112117209 */ /* 0x000fe40007800000 */
[----:B-1----:R-:W-:Y:S02]  /*1640*/  FMNMX R21, R20, R21, !PT ;  /* 0x0000001514157209 */ /* 0x002fe40007800000 */
[----:B------:R-:W-:Y:S01]  /*1650*/  FMNMX R18, R16, R17, !PT ;  /* 0x0000001110127209 */ /* 0x000fe20007800000 */
[----:B------:R-:W-:Y:S02]  /*1660*/  FMUL R16, R68, c[0x0][0x188] ;  /* 0x0000620044107a20 */ /* 0x000fe40000400000 */
[----:B------:R-:W0:Y:S01]  /*1670*/  SHFL.BFLY PT, R22, R21, 0x1, 0x1f ;  /* 0x0c201f0015167f89 */ /* 0x000e2200000e0000 */
[----:B------:R-:W-:-:S03]  /*1680*/  FMUL R17, R69, c[0x0][0x188] ;  /* 0x0000620045117a20 */ /* 0x000fc60000400000 */
[----:B------:R-:W1:Y:S02]  /*1690*/  SHFL.BFLY PT, R19, R18, 0x2, 0x1f ;  /* 0x0c401f0012137f89 */ /* 0x000e6400000e0000 */
[----:B------:R-:W-:Y:S01]  /*16a0*/  FMNMX R17, R16, R17, !PT ;  /* 0x0000001110117209 */ /* 0x000fe20007800000 */
[----:B------:R-:W-:-:S05]  /*16b0*/  FMUL R16, R72, c[0x0][0x188] ;  /* 0x0000620048107a20 */ /* 0x000fca0000400000 */
[----:B------:R-:W-:Y:S01]  /*16c0*/  FMNMX R17, R16, R17, !PT ;  /* 0x0000001110117209 */ /* 0x000fe20007800000 */
[----:B------:R-:W-:Y:S01]  /*16d0*/  FMUL R16, R73, c[0x0][0x188] ;  /* 0x0000620049107a20 */ /* 0x000fe20000400000 */
[----:B0-----:R-:W-:Y:S02]  /*16e0*/  FMNMX R22, R21, R22, !PT ;  /* 0x0000001615167209 */ /* 0x001fe40007800000 */
[----:B-1----:R-:W-:Y:S02]  /*16f0*/  FMNMX R23, R18, R19, !PT ;  /* 0x0000001312177209 */ /* 0x002fe40007800000 */
[----:B------:R-:W-:Y:S01]  /*1700*/  FMNMX R19, R16, R17, !PT ;  /* 0x0000001110137209 */ /* 0x000fe20007800000 */
[----:B------:R-:W-:Y:S01]  /*1710*/  FMUL R16, R70, c[0x0][0x188] ;  /* 0x0000620046107a20 */ /* 0x000fe20000400000 */
[----:B------:R-:W-:Y:S01]  /*1720*/  FMNMX R64, R22, R91, !PT ;  /* 0x0000005b16407209 */ /* 0x000fe20007800000 */
[----:B------:R-:W-:Y:S01]  /*1730*/  FMUL R17, R71, c[0x0][0x188] ;  /* 0x0000620047117a20 */ /* 0x000fe20000400000 */
[----:B------:R-:W0:Y:S03]  /*1740*/  SHFL.BFLY PT, R18, R23, 0x1, 0x1f ;  /* 0x0c201f0017127f89 */ /* 0x000e2600000e0000 */
[--C-:B------:R-:W-:Y:S01]  /*1750*/  FFMA R20, R40, c[0x0][0x188], -R64.reuse ;  /* 0x0000620028147a23 */ /* 0x100fe20000000840 */
[----:B------:R-:W-:Y:S01]  /*1760*/  FMNMX R17, R16, R17, !PT ;  /* 0x0000001110117209 */ /* 0x000fe20007800000 */
[----:B------:R-:W-:Y:S01]  /*1770*/  FMUL R16, R74, c[0x0][0x188] ;  /* 0x000062004a107a20 */ /* 0x000fe20000400000 */
[----:B------:R-:W1:Y:S01]  /*1780*/  SHFL.BFLY PT, R40, R19, 0x2, 0x1f ;  /* 0x0c401f0013287f89 */ /* 0x000e6200000e0000 */
[----:B------:R-:W-:-:S02]  /*1790*/  FFMA R41, R41, c[0x0][0x188], -R64 ;  /* 0x0000620029297a23 */ /* 0x000fc40000000840 */
[--C-:B------:R-:W-:Y:S01]  /*17a0*/  FFMA R33, R33, c[0x0][0x188], -R64.reuse ;  /* 0x0000620021217a23 */ /* 0x100fe20000000840 */
[----:B------:R-:W-:Y:S01]  /*17b0*/  FMNMX R21, R16, R17, !PT ;  /* 0x0000001110157209 */ /* 0x000fe20007800000 */
[----:B------:R-:W-:Y:S02]  /*17c0*/  FMUL R16, R75, c[0x0][0x188] ;  /* 0x000062004b107a20 */ /* 0x000fe40000400000 */
[----:B------:R-:W-:Y:S02]  /*17d0*/  FMUL R41, R41, 1.4426950216293334961 ;  /* 0x3fb8aa3b29297820 */ /* 0x000fe40000400000 */
[----:B------:R-:W-:Y:S01]  /*17e0*/  FMUL R20, R20, 1.4426950216293334961 ;  /* 0x3fb8aa3b14147820 */ /* 0x000fe20000400000 */
[----:B------:R-:W-:Y:S01]  /*17f0*/  FMNMX R16, R16, R21, !PT ;  /* 0x0000001510107209 */ /* 0x000fe20007800000 */
[----:B------:R4:W-:Y:S01]  /*1800*/  MUFU.EX2 R17, R41 ;  /* 0x0000002900117308 */ /* 0x0009e20000000800 */
[----:B------:R-:W-:-:S04]  /*1810*/  FFMA R32, R32, c[0x0][0x188], -R64 ;  /* 0x0000620020207a23 */ /* 0x000fc80000000840 */
[----:B------:R-:W-:Y:S01]  /*1820*/  FMUL R22, R32, 1.4426950216293334961 ;  /* 0x3fb8aa3b20167820 */ /* 0x000fe20000400000 */
[----:B0-----:R-:W-:Y:S02]  /*1830*/  FMNMX R65, R23, R18, !PT ;  /* 0x0000001217417209 */ /* 0x001fe40007800000 */
[----:B------:R-:W0:Y:S01]  /*1840*/  MUFU.EX2 R20, R20 ;  /* 0x0000001400147308 */ /* 0x000e220000000800 */
[----:B----4-:R-:W4:Y:S01]  /*1850*/  SHFL.BFLY PT, R41, R16, 0x2, 0x1f ;  /* 0x0c401f0010297f89 */ /* 0x010f2200000e0000 */
[----:B------:R-:W-:Y:S01]  /*1860*/  FADD R18, -R64, R91 ;  /* 0x0000005b40127221 */ /* 0x000fe20000000100 */
[----:B------:R-:W-:Y:S02]  /*1870*/  FMNMX R65, R65, R92, !PT ;  /* 0x0000005c41417209 */ /* 0x000fe40007800000 */
[----:B-1----:R-:W-:Y:S01]  /*1880*/  FMNMX R40, R19, R40, !PT ;  /* 0x0000002813287209 */ /* 0x002fe20007800000 */
[----:B------:R-:W-:Y:S02]  /*1890*/  FMUL R19, R33, 1.4426950216293334961 ;  /* 0x3fb8aa3b21137820 */ /* 0x000fe40000400000 */
[----:B------:R-:W-:Y:S01]  /*18a0*/  FFMA R42, R42, c[0x0][0x188], -R65 ;  /* 0x000062002a2a7a23 */ /* 0x000fe20000000841 */
[----:B------:R-:W1:Y:S01]  /*18b0*/  MUFU.EX2 R22, R22 ;  /* 0x0000001600167308 */ /* 0x000e620000000800 */
[----:B------:R-:W5:Y:S01]  /*18c0*/  SHFL.BFLY PT, R33, R40, 0x1, 0x1f ;  /* 0x0c201f0028217f89 */ /* 0x000f6200000e0000 */
[----:B------:R-:W-:-:S02]  /*18d0*/  FMUL R66, R18, 1.4426950216293334961 ;  /* 0x3fb8aa3b12427820 */ /* 0x000fc40000400000 */
[--C-:B------:R-:W-:Y:S02]  /*18e0*/  FFMA R18, R34, c[0x0][0x188], -R65.reuse ;  /* 0x0000620022127a23 */ /* 0x100fe40000000841 */
[----:B------:R-:W-:Y:S02]  /*18f0*/  FMUL R21, R42, 1.4426950216293334961 ;  /* 0x3fb8aa3b2a157820 */ /* 0x000fe40000400000 */
[----:B------:R-:W0:Y:S01]  /*1900*/  MUFU.EX2 R19, R19 ;  /* 0x0000001300137308 */ /* 0x000e220000000800 */
[----:B------:R-:W-:Y:S02]  /*1910*/  FMUL R18, R18, 1.4426950216293334961 ;  /* 0x3fb8aa3b12127820 */ /* 0x000fe40000400000 */
[--C-:B------:R-:W-:Y:S02]  /*1920*/  FFMA R35, R35, c[0x0][0x188], -R65.reuse ;  /* 0x0000620023237a23 */ /* 0x100fe40000000841 */
[----:B------:R-:W-:Y:S02]  /*1930*/  FFMA R43, R43, c[0x0][0x188], -R65 ;  /* 0x000062002b2b7a23 */ /* 0x000fe40000000841 */
[----:B------:R-:W-:Y:S01]  /*1940*/  FMUL R32, R35, 1.4426950216293334961 ;  /* 0x3fb8aa3b23207820 */ /* 0x000fe20000400000 */
[----:B----4-:R-:W-:Y:S01]  /*1950*/  FMNMX R41, R16, R41, !PT ;  /* 0x0000002910297209 */ /* 0x010fe20007800000 */
[----:B------:R4:W-:Y:S01]  /*1960*/  MUFU.EX2 R23, R18 ;  /* 0x0000001200177308 */ /* 0x0009e20000000800 */
[----:B------:R-:W-:-:S03]  /*1970*/  FMUL R43, R43, 1.4426950216293334961 ;  /* 0x3fb8aa3b2b2b7820 */ /* 0x000fc60000400000 */
[----:B------:R-:W0:Y:S01]  /*1980*/  SHFL.BFLY PT, R16, R41, 0x1, 0x1f ;  /* 0x0c201f0029107f89 */ /* 0x000e2200000e0000 */
[----:B-----5:R-:W-:-:S03]  /*1990*/  FMNMX R33, R40, R33, !PT ;  /* 0x0000002128217209 */ /* 0x020fc60007800000 */
[----:B------:R-:W-:Y:S01]  /*19a0*/  MUFU.EX2 R34, R43 ;  /* 0x0000002b00227308 */ /* 0x000fe20000000800 */
[----:B------:R-:W-:Y:S01]  /*19b0*/  FMNMX R67, R33, R90, !PT ;  /* 0x0000005a21437209 */ /* 0x000fe20007800000 */
[----:B------:R-:W-:-:S04]  /*19c0*/  FADD R33, -R65, R92 ;  /* 0x0000005c41217221 */ /* 0x000fc80000000100 */
[--C-:B------:R-:W-:Y:S02]  /*19d0*/  FFMA R68, R68, c[0x0][0x188], -R67.reuse ;  /* 0x0000620044447a23 */ /* 0x100fe40000000843 */
[----:B------:R-:W5:Y:S01]  /*19e0*/  MUFU.EX2 R21, R21 ;  /* 0x0000001500157308 */ /* 0x000f620000000800 */
[----:B----4-:R-:W-:Y:S02]  /*19f0*/  FADD R18, -R67, R90 ;  /* 0x0000005a43127221 */ /* 0x010fe40000000100 */
[----:B------:R-:W-:Y:S02]  /*1a00*/  FMUL R68, R68, 1.4426950216293334961 ;  /* 0x3fb8aa3b44447820 */ /* 0x000fe40000400000 */
[----:B------:R-:W-:Y:S02]  /*1a10*/  FMUL R18, R18, 1.4426950216293334961 ;  /* 0x3fb8aa3b12127820 */ /* 0x000fe40000400000 */
[--C-:B------:R-:W-:Y:S01]  /*1a20*/  FFMA R69, R69, c[0x0][0x188], -R67.reuse ;  /* 0x0000620045457a23 */ /* 0x100fe20000000843 */
[----:B------:R4:W-:Y:S01]  /*1a30*/  MUFU.EX2 R42, R68 ;  /* 0x00000044002a7308 */ /* 0x0009e20000000800 */
[----:B------:R-:W-:Y:S01]  /*1a40*/  FFMA R72, R72, c[0x0][0x188], -R67 ;  /* 0x0000620048487a23 */ /* 0x000fe20000000843 */
[----:B0-----:R-:W-:Y:S01]  /*1a50*/  FMNMX R16, R41, R16, !PT ;  /* 0x0000001029107209 */ /* 0x001fe20007800000 */
[----:B------:R-:W-:Y:S01]  /*1a60*/  FADD R41, R20, R17 ;  /* 0x0000001114297221 */ /* 0x000fe20000000000 */
[----:B------:R-:W-:Y:S01]  /*1a70*/  F2FP.PACK_AB R20, R17, R20 ;  /* 0x000000141114723e */ /* 0x000fe200000000ff */
[----:B------:R-:W-:-:S02]  /*1a80*/  FMUL R69, R69, 1.4426950216293334961 ;  /* 0x3fb8aa3b45457820 */ /* 0x000fc40000400000 */
[----:B-1----:R-:W-:Y:S01]  /*1a90*/  FADD R40, R22, R41 ;  /* 0x0000002916287221 */ /* 0x002fe20000000000 */
[----:B------:R-:W-:Y:S01]  /*1aa0*/  F2FP.PACK_AB R22, R19, R22 ;  /* 0x000000161316723e */ /* 0x000fe200000000ff */
[----:B------:R-:W-:Y:S01]  /*1ab0*/  FFMA R73, R73, c[0x0][0x188], -R67 ;  /* 0x0000620049497a23 */ /* 0x000fe20000000843 */
[----:B----4-:R-:W-:Y:S01]  /*1ac0*/  FMNMX R68, R16, R81, !PT ;  /* 0x0000005110447209 */ /* 0x010fe20007800000 */
[----:B------:R-:W-:Y:S01]  /*1ad0*/  FMUL R91, R33, 1.4426950216293334961 ;  /* 0x3fb8aa3b215b7820 */ /* 0x000fe20000400000 */
[----:B------:R0:W1:Y:S01]  /*1ae0*/  MUFU.EX2 R43, R69 ;  /* 0x00000045002b7308 */ /* 0x0000620000000800 */
[----:B------:R-:W-:Y:S02]  /*1af0*/  FMUL R33, R72, 1.4426950216293334961 ;  /* 0x3fb8aa3b48217820 */ /* 0x000fe40000400000 */
[--C-:B------:R-:W-:Y:S02]  /*1b00*/  FFMA R16, R70, c[0x0][0x188], -R68.reuse ;  /* 0x0000620046107a23 */ /* 0x100fe40000000844 */
[----:B------:R-:W-:-:S02]  /*1b10*/  FFMA R74, R74, c[0x0][0x188], -R68 ;  /* 0x000062004a4a7a23 */ /* 0x000fc40000000844 */
[----:B------:R-:W-:Y:S01]  /*1b20*/  FMUL R35, R16, 1.4426950216293334961 ;  /* 0x3fb8aa3b10237820 */ /* 0x000fe20000400000 */
[----:B------:R-:W4:Y:S01]  /*1b30*/  MUFU.EX2 R70, R18 ;  /* 0x0000001200467308 */ /* 0x000f220000000800 */
[----:B------:R-:W-:Y:S02]  /*1b40*/  FFMA R16, R71, c[0x0][0x188], -R68 ;  /* 0x0000620047107a23 */ /* 0x000fe40000000844 */
[----:B------:R-:W-:Y:S02]  /*1b50*/  FADD R71, R19, R40 ;  /* 0x0000002813477221 */ /* 0x000fe40000000000 */
[----:B------:R-:W-:Y:S02]  /*1b60*/  FMUL R40, R16, 1.4426950216293334961 ;  /* 0x3fb8aa3b10287820 */ /* 0x000fe40000400000 */
[----:B------:R-:W-:Y:S01]  /*1b70*/  FADD R41, -R68, R81 ;  /* 0x0000005144297221 */ /* 0x000fe20000000100 */
[----:B------:R-:W-:Y:S01]  /*1b80*/  MUFU.EX2 R35, R35 ;  /* 0x0000002300237308 */ /* 0x000fe20000000800 */
[----:B------:R-:W-:Y:S01]  /*1b90*/  FFMA R75, R75, c[0x0][0x188], -R68 ;  /* 0x000062004b4b7a23 */ /* 0x000fe20000000844 */
[----:B------:R-:W-:Y:S01]  /*1ba0*/  MOV R81, R68 ;  /* 0x0000004400517202 */ /* 0x000fe20000000f00 */
[----:B------:R-:W-:-:S02]  /*1bb0*/  FMUL R72, R73, 1.4426950216293334961 ;  /* 0x3fb8aa3b49487820 */ /* 0x000fc40000400000 */
[----:B------:R-:W-:Y:S02]  /*1bc0*/  FMUL R74, R74, 1.4426950216293334961 ;  /* 0x3fb8aa3b4a4a7820 */ /* 0x000fe40000400000 */
[----:B0-----:R-:W-:Y:S01]  /*1bd0*/  FMUL R69, R41, 1.4426950216293334961 ;  /* 0x3fb8aa3b29457820 */ /* 0x001fe20000400000 */
[----:B--2---:R-:W-:Y:S01]  /*1be0*/  STS.U16 [R4+0x4000], R93 ;  /* 0x0040005d04007388 */ /* 0x004fe20000000400 */
[----:B------:R0:W2:Y:S01]  /*1bf0*/  MUFU.EX2 R90, R40 ;  /* 0x00000028005a7308 */ /* 0x0000a20000000800 */
[----:B------:R-:W-:Y:S02]  /*1c00*/  FMUL R75, R75, 1.4426950216293334961 ;  /* 0x3fb8aa3b4b4b7820 */ /* 0x000fe40000400000 */
[----:B---3--:R-:W-:Y:S01]  /*1c10*/  STS.U16 [R4+0x4200], R95 ;  /* 0x0042005f04007388 */ /* 0x008fe20000000400 */
[----:B-----5:R-:W-:Y:S01]  /*1c20*/  FADD R92, R21, R34 ;  /* 0x00000022155c7221 */ /* 0x020fe20000000000 */
[----:B------:R-:W-:Y:S01]  /*1c30*/  F2FP.PACK_AB R21, R34, R21 ;  /* 0x000000152215723e */ /* 0x000fe200000000ff */
[----:B-1----:R-:W-:Y:S01]  /*1c40*/  FADD R34, R42, R43 ;  /* 0x0000002b2a227221 */ /* 0x002fe20000000000 */
[----:B------:R-:W-:Y:S01]  /*1c50*/  BAR.SYNC.DEFER_BLOCKING 0x0 ;  /* 0x0000000000007b1d */ /* 0x000fe20000010000 */
[C---:B----4-:R-:W-:Y:S01]  /*1c60*/  FMUL R24, R70.reuse, R24 ;  /* 0x0000001846187220 */ /* 0x050fe20000400000 */
[----:B0-----:R-:W-:Y:S01]  /*1c70*/  F2FP.PACK_AB R40, R43, R42 ;  /* 0x0000002a2b28723e */ /* 0x001fe200000000ff */
[----:B------:R-:W-:-:S02]  /*1c80*/  FMUL R25, R70, R25 ;  /* 0x0000001946197220 */ /* 0x000fc40000400000 */
[C---:B------:R-:W-:Y:S01]  /*1c90*/  FMUL R28, R70.reuse, R28 ;  /* 0x0000001c461c7220 */ /* 0x040fe20000400000 */
[----:B------:R-:W0:Y:S01]  /*1ca0*/  MUFU.EX2 R66, R66 ;  /* 0x0000004200427308 */ /* 0x000e220000000800 */
[----:B------:R-:W-:Y:S02]  /*1cb0*/  FMUL R29, R70, R29 ;  /* 0x0000001d461d7220 */ /* 0x000fe40000400000 */
[----:B--2---:R-:W-:Y:S01]  /*1cc0*/  FADD R73, R35, R90 ;  /* 0x0000005a23497221 */ /* 0x004fe20000000000 */
[----:B------:R-:W-:Y:S01]  /*1cd0*/  F2FP.PACK_AB R41, R90, R35 ;  /* 0x000000235a29723e */ /* 0x000fe200000000ff */
[----:B------:R-:W-:Y:S01]  /*1ce0*/  FADD R35, R23, R92 ;  /* 0x0000005c17237221 */ /* 0x000fe20000000000 */
[----:B------:R-:W1:Y:S01]  /*1cf0*/  SHFL.BFLY PT, R90, R71, 0x2, 0x1f ;  /* 0x0c401f00475a7f89 */ /* 0x000e6200000e0000 */
[C---:B------:R-:W-:Y:S01]  /*1d00*/  FMUL R44, R70.reuse, R44 ;  /* 0x0000002c462c7220 */ /* 0x040fe20000400000 */
[----:B------:R-:W2:Y:S01]  /*1d10*/  MUFU.EX2 R32, R32 ;  /* 0x0000002000207308 */ /* 0x000ea20000000800 */
[C---:B------:R-:W-:Y:S01]  /*1d20*/  FMUL R45, R70.reuse, R45 ;  /* 0x0000002d462d7220 */ /* 0x040fe20000400000 */
[----:B------:R-:W-:Y:S01]  /*1d30*/  MOV R92, R65 ;  /* 0x00000041005c7202 */ /* 0x000fe20000000f00 */
[----:B------:R-:W-:-:S02]  /*1d40*/  FMUL R52, R70, R52 ;  /* 0x0000003446347220 */ /* 0x000fc40000400000 */
[----:B------:R-:W-:-:S03]  /*1d50*/  FMUL R53, R70, R53 ;  /* 0x0000003546357220 */ /* 0x000fc60000400000 */
[----:B------:R-:W3:Y:S01]  /*1d60*/  MUFU.EX2 R91, R91 ;  /* 0x0000005b005b7308 */ /* 0x000ee20000000800 */
[C---:B0-----:R-:W-:Y:S01]  /*1d70*/  FMUL R48, R66.reuse, R48 ;  /* 0x0000003042307220 */ /* 0x041fe20000400000 */
[----:B------:R-:W0:Y:S01]  /*1d80*/  LDSM.16.M88.4 R16, [R11+0x4000] ;  /* 0x004000000b10783b */ /* 0x000e220000000200 */
[C---:B------:R-:W-:Y:S02]  /*1d90*/  FMUL R49, R66.reuse, R49 ;  /* 0x0000003142317220 */ /* 0x040fe40000400000 */
[C---:B------:R-:W-:Y:S02]  /*1da0*/  FMUL R36, R66.reuse, R36 ;  /* 0x0000002442247220 */ /* 0x040fe40000400000 */
[----:B------:R-:W-:Y:S01]  /*1db0*/  FMUL R37, R66, R37 ;  /* 0x0000002542257220 */ /* 0x000fe20000400000 */
[----:B------:R-:W-:Y:S01]  /*1dc0*/  MUFU.EX2 R33, R33 ;  /* 0x0000002100217308 */ /* 0x000fe20000000800 */
[----:B--2---:R-:W-:Y:S01]  /*1dd0*/  F2FP.PACK_AB R23, R32, R23 ;  /* 0x000000172017723e */ /* 0x004fe200000000ff */
[----:B------:R-:W-:-:S02]  /*1de0*/  FMUL R56, R66, R56 ;  /* 0x0000003842387220 */ /* 0x000fc40000400000 */
[----:B------:R-:W-:Y:S02]  /*1df0*/  FMUL R57, R66, R57 ;  /* 0x0000003942397220 */ /* 0x000fe40000400000 */
[----:B-1----:R-:W-:Y:S02]  /*1e00*/  FADD R90, R71, R90 ;  /* 0x0000005a475a7221 */ /* 0x002fe40000000000 */
[----:B------:R-:W1:Y:S01]  /*1e10*/  MUFU.EX2 R72, R72 ;  /* 0x0000004800487308 */ /* 0x000e620000000800 */
[C---:B---3--:R-:W-:Y:S02]  /*1e20*/  FMUL R50, R91.reuse, R50 ;  /* 0x000000325b327220 */ /* 0x048fe40000400000 */
[C---:B------:R-:W-:Y:S02]  /*1e30*/  FMUL R51, R91.reuse, R51 ;  /* 0x000000335b337220 */ /* 0x040fe40000400000 */
[C---:B------:R-:W-:Y:S02]  /*1e40*/  FMUL R38, R91.reuse, R38 ;  /* 0x000000265b267220 */ /* 0x040fe40000400000 */
[C---:B------:R-:W-:Y:S01]  /*1e50*/  FMUL R39, R91.reuse, R39 ;  /* 0x000000275b277220 */ /* 0x040fe20000400000 */
[----:B------:R-:W-:Y:S01]  /*1e60*/  MUFU.EX2 R74, R74 ;  /* 0x0000004a004a7308 */ /* 0x000fe20000000800 */
[----:B------:R-:W-:-:S02]  /*1e70*/  FMUL R58, R91, R58 ;  /* 0x0000003a5b3a7220 */ /* 0x000fc40000400000 */
[C---:B------:R-:W-:Y:S02]  /*1e80*/  FMUL R59, R91.reuse, R59 ;  /* 0x0000003b5b3b7220 */ /* 0x040fe40000400000 */
[C---:B------:R-:W-:Y:S02]  /*1e90*/  FMUL R60, R66.reuse, R60 ;  /* 0x0000003c423c7220 */ /* 0x040fe40000400000 */
[----:B------:R-:W-:Y:S01]  /*1ea0*/  FMUL R61, R66, R61 ;  /* 0x0000003d423d7220 */ /* 0x000fe20000400000 */
[----:B------:R-:W2:Y:S01]  /*1eb0*/  MUFU.EX2 R69, R69 ;  /* 0x0000004500457308 */ /* 0x000ea20000000800 */
[----:B-1----:R-:W-:Y:S01]  /*1ec0*/  F2FP.PACK_AB R42, R72, R33 ;  /* 0x00000021482a723e */ /* 0x002fe200000000ff */
[C---:B------:R-:W-:Y:S02]  /*1ed0*/  FMUL R62, R91.reuse, R62 ;  /* 0x0000003e5b3e7220 */ /* 0x040fe40000400000 */
[----:B------:R-:W-:-:S04]  /*1ee0*/  FMUL R63, R91, R63 ;  /* 0x0000003f5b3f7220 */ /* 0x000fc80000400000 */
[----:B------:R-:W1:Y:S01]  /*1ef0*/  MUFU.EX2 R75, R75 ;  /* 0x0000004b004b7308 */ /* 0x000e620000000800 */
[----:B0-----:R-:W-:Y:S01]  /*1f00*/  HMMA.16816.F32 R48, R20, R16, R48 ;  /* 0x000000101430723c */ /* 0x001fe20000001830 */
[C---:B--2---:R-:W-:Y:S02]  /*1f10*/  FMUL R26, R69.reuse, R26 ;  /* 0x0000001a451a7220 */ /* 0x044fe40000400000 */
[----:B------:R-:W-:-:S05]  /*1f20*/  FMUL R27, R69, R27 ;  /* 0x0000001b451b7220 */ /* 0x000fca0000400000 */
[----:B------:R-:W-:Y:S01]  /*1f30*/  HMMA.16816.F32 R36, R20, R18, R36 ;  /* 0x000000121424723c */ /* 0x000fe20000001824 */
[C---:B------:R-:W-:Y:S02]  /*1f40*/  FMUL R30, R69.reuse, R30 ;  /* 0x0000001e451e7220 */ /* 0x040fe40000400000 */
[----:B------:R-:W-:Y:S01]  /*1f50*/  FMUL R31, R69, R31 ;  /* 0x0000001f451f7220 */ /* 0x000fe20000400000 */
[----:B-1----:R-:W-:Y:S01]  /*1f60*/  F2FP.PACK_AB R43, R75, R74 ;  /* 0x0000004a4b2b723e */ /* 0x002fe200000000ff */
[----:B------:R-:W-:Y:S02]  /*1f70*/  FADD R74, R74, R73 ;  /* 0x000000494a4a7221 */ /* 0x000fe40000000000 */
[----:B------:R-:W-:Y:S02]  /*1f80*/  FMUL R46, R69, R46 ;  /* 0x0000002e452e7220 */ /* 0x000fe40000400000 */
[----:B------:R-:W-:Y:S02]  /*1f90*/  FADD R74, R75, R74 ;  /* 0x0000004a4b4a7221 */ /* 0x000fe40000000000 */
[----:B------:R-:W-:Y:S01]  /*1fa0*/  HMMA.16816.F32 R24, R40, R16, R24 ;  /* 0x000000102818723c */ /* 0x000fe20000001818 */
[----:B------:R-:W-:-:S02]  /*1fb0*/  FMUL R47, R69, R47 ;  /* 0x0000002f452f7220 */ /* 0x000fc40000400000 */
[----:B------:R-:W0:Y:S01]  /*1fc0*/  SHFL.BFLY PT, R73, R74, 0x2, 0x1f ;  /* 0x0c401f004a497f89 */ /* 0x000e2200000e0000 */
[C---:B------:R-:W-:Y:S02]  /*1fd0*/  FMUL R54, R69.reuse, R54 ;  /* 0x0000003645367220 */ /* 0x040fe40000400000 */
[----:B------:R-:W-:Y:S02]  /*1fe0*/  FMUL R55, R69, R55 ;  /* 0x0000003745377220 */ /* 0x000fe40000400000 */
[----:B------:R-:W-:Y:S01]  /*1ff0*/  FADD R17, R33, R34 ;  /* 0x0000002221117221 */ /* 0x000fe20000000000 */
[----:B------:R-:W-:Y:S01]  /*2000*/  HMMA.16816.F32 R28, R40, R18, R28 ;  /* 0x00000012281c723c */ /* 0x000fe2000000181c */
[----:B------:R-:W-:Y:S02]  /*2010*/  FADD R16, R32, R35 ;  /* 0x0000002320107221 */ /* 0x000fe40000000000 */
[----:B------:R-:W-:Y:S01]  /*2020*/  FADD R17, R72, R17 ;  /* 0x0000001148117221 */ /* 0x000fe20000000000 */
[----:B------:R-:W-:Y:S04]  /*2030*/  LDSM.16.M88.4 R32, [R11+0x4200] ;  /* 0x004200000b20783b */ /* 0x000fe80000000200 */
[----:B------:R-:W1:Y:S04]  /*2040*/  SHFL.BFLY PT, R71, R16, 0x2, 0x1f ;  /* 0x0c401f0010477f89 */ /* 0x000e6800000e0000 */
[----:B------:R-:W2:Y:S01]  /*2050*/  SHFL.BFLY PT, R72, R17, 0x2, 0x1f ;  /* 0x0c401f0011487f89 */ /* 0x000ea200000e0000 */
[----:B0-----:R-:W-:-:S05]  /*2060*/  FADD R73, R74, R73 ;  /* 0x000000494a497221 */ /* 0x001fca0000000000 */
[----:B------:R-:W0:Y:S01]  /*2070*/  SHFL.BFLY PT, R18, R73, 0x1, 0x1f ;  /* 0x0c201f0049127f89 */ /* 0x000e2200000e0000 */
[----:B-1----:R-:W-:Y:S02]  /*2080*/  FADD R71, R16, R71 ;  /* 0x0000004710477221 */ /* 0x002fe40000000000 */
[----:B--2---:R-:W-:-:S03]  /*2090*/  FADD R72, R17, R72 ;  /* 0x0000004811487221 */ /* 0x004fc60000000000 */
[----:B------:R-:W1:Y:S04]  /*20a0*/  SHFL.BFLY PT, R16, R71, 0x1, 0x1f ;  /* 0x0c201f0047107f89 */ /* 0x000e6800000e0000 */
[----:B------:R-:W2:Y:S01]  /*20b0*/  SHFL.BFLY PT, R17, R90, 0x1, 0x1f ;  /* 0x0c201f005a117f89 */ /* 0x000ea200000e0000 */
[----:B------:R-:W-:Y:S03]  /*20c0*/  HMMA.16816.F32 R56, R20, R32, R56 ;  /* 0x000000201438723c */ /* 0x000fe60000001838 */
[----:B------:R-:W3:Y:S01]  /*20d0*/  SHFL.BFLY PT, R19, R72, 0x1, 0x1f ;  /* 0x0c201f0048137f89 */ /* 0x000ee200000e0000 */
[----:B0-----:R-:W-:-:S04]  /*20e0*/  FADD R18, R73, R18 ;  /* 0x0000001249127221 */ /* 0x001fc80000000000 */
[----:B------:R-:W-:Y:S01]  /*20f0*/  FFMA R14, R69, R14, R18 ;  /* 0x0000000e450e7223 */ /* 0x000fe20000000012 */
[----:B------:R-:W-:Y:S07]  /*2100*/  HMMA.16816.F32 R60, R20, R34, R60 ;  /* 0x00000022143c723c */ /* 0x000fee000000183c */
[----:B------:R-:W-:Y:S01]  /*2110*/  MOV R20, 0x10 ;  /* 0x0000001000147802 */ /* 0x000fe20000000f00 */
[----:B------:R-:W-:Y:S01]  /*2120*/  HMMA.16816.F32 R44, R40, R32, R44 ;  /* 0x00000020282c723c */ /* 0x000fe2000000182c */
[----:B-1----:R-:W-:-:S03]  /*2130*/  FADD R16, R71, R16 ;  /* 0x0000001047107221 */ /* 0x002fc60000000000 */
[----:B------:R-:W-:Y:S02]  /*2140*/  IMAD R5, R20, c[0x0][0x1b4], R5 ;  /* 0x00006d0014057a24 */ /* 0x000fe400078e0205 */
[----:B--2---:R-:W-:Y:S01]  /*2150*/  FADD R17, R90, R17 ;  /* 0x000000115a117221 */ /* 0x004fe20000000000 */
[----:B------:R-:W-:Y:S01]  /*2160*/  MOV R90, R67 ;  /* 0x00000043005a7202 */ /* 0x000fe20000000f00 */
[----:B------:R-:W-:Y:S01]  /*2170*/  HMMA.16816.F32 R52, R40, R34, R52 ;  /* 0x000000222834723c */ /* 0x000fe20000001834 */
[----:B---3--:R-:W-:Y:S02]  /*2180*/  FADD R19, R72, R19 ;  /* 0x0000001348137221 */ /* 0x008fe40000000000 */
[----:B------:R-:W-:Y:S01]  /*2190*/  FFMA R76, R91, R76, R16 ;  /* 0x0000004c5b4c7223 */ /* 0x000fe20000000010 */
[----:B------:R-:W-:Y:S01]  /*21a0*/  MOV R91, R64 ;  /* 0x00000040005b7202 */ /* 0x000fe20000000f00 */
[----:B------:R-:W-:Y:S02]  /*21b0*/  IMAD R12, R20, c[0x0][0x1a4], R12 ;  /* 0x00006900140c7a24 */ /* 0x000fe400078e020c */
[----:B------:R-:W-:-:S02]  /*21c0*/  FFMA R77, R66, R77, R17 ;  /* 0x0000004d424d7223 */ /* 0x000fc40000000011 */
[----:B------:R-:W-:Y:S01]  /*21d0*/  FFMA R15, R70, R15, R19 ;  /* 0x0000000f460f7223 */ /* 0x000fe20000000013 */
[----:B------:R-:W-:Y:S05]  /*21e0*/  @!P0 BRA `(.L_x_1) ;  /* 0xfffff1a000008947 */ /* 0x000fea000383ffff */
.L_x_0:
[C---:B------:R-:W-:Y:S01]  /*21f0*/  FMUL R16, R76.reuse, 8388608 ;  /* 0x4b0000004c107820 */ /* 0x040fe20000400000 */
[----:B------:R-:W-:Y:S01]  /*2200*/  FSETP.GEU.AND P2, PT, R76, 1.175494350822287508e-38, PT ;  /* 0x008000004c00780b */ /* 0x000fe20003f4e000 */
[----:B------:R-:W-:Y:S01]  /*2210*/  IMAD R13, R79, c[0x0][0x1c4], RZ ;  /* 0x000071004f0d7a24 */ /* 0x000fe200078e02ff */
[----:B------:R-:W-:Y:S01]  /*2220*/  SHF.L.U32 R4, R0, 0x9, RZ ;  /* 0x0000000900047819 */ /* 0x000fe200000006ff */
[----:B------:R-:W-:Y:S01]  /*2230*/  BAR.SYNC.DEFER_BLOCKING 0x0 ;  /* 0x0000000000007b1d */ /* 0x000fe20000010000 */
[----:B------:R-:W-:Y:S02]  /*2240*/  FSEL R16, R16, R76, !P2 ;  /* 0x0000004c10107208 */ /* 0x000fe40005000000 */
[----:B------:R-:W-:Y:S02]  /*2250*/  MOV R71, R26 ;  /* 0x0000001a00477202 */ /* 0x000fe40000000f00 */
[----:B------:R-:W-:Y:S01]  /*2260*/  MOV R26, R14 ;  /* 0x0000000e001a7202 */ /* 0x000fe20000000f00 */
[----:B------:R-:W-:Y:S01]  /*2270*/  IMAD.HI R14, R13, 0x2, RZ ;  /* 0x000000020d0e7827 */ /* 0x000fe200078e02ff */
[----:B------:R-:W-:-:S02]  /*2280*/  IADD3 R23, R16, -0x3f3504f3, RZ ;  /* 0xc0cafb0d10177810 */ /* 0x000fc40007ffe0ff */
[----:B------:R-:W-:Y:S01]  /*2290*/  LOP3.LUT R5, R4, 0x3000, RZ, 0xc0, !PT ;  /* 0x0000300004057812 */ /* 0x000fe200078ec0ff */
[C---:B------:R-:W-:Y:S01]  /*22a0*/  FMUL R4, R77.reuse, 8388608 ;  /* 0x4b0000004d047820 */ /* 0x040fe20000400000 */
[----:B------:R-:W-:Y:S02]  /*22b0*/  FSETP.GEU.AND P0, PT, R77, 1.175494350822287508e-38, PT ;  /* 0x008000004d00780b */ /* 0x000fe40003f0e000 */
[----:B------:R-:W-:Y:S02]  /*22c0*/  LOP3.LUT R23, R23, 0xff800000, RZ, 0xc0, !PT ;  /* 0xff80000017177812 */ /* 0x000fe400078ec0ff */
[----:B------:R-:W-:Y:S02]  /*22d0*/  FSETP.GT.AND P1, PT, |R26|, 8.50705917302346158658e+37, PT ;  /* 0x7e8000001a00780b */ /* 0x000fe40003f24200 */
[----:B------:R-:W-:Y:S02]  /*22e0*/  LOP3.LUT R10, R7, 0x38, RZ, 0xc0, !PT ;  /* 0x00000038070a7812 */ /* 0x000fe400078ec0ff */
[----:B------:R-:W-:-:S02]  /*22f0*/  LOP3.LUT R3, R0, 0xf0, RZ, 0xc0, !PT ;  /* 0x000000f000037812 */ /* 0x000fc400078ec0ff */
[----:B------:R-:W-:Y:S01]  /*2300*/  LOP3.LUT R33, R5, 0x60, R8, 0xf8, !PT ;  /* 0x0000006005217812 */ /* 0x000fe200078ef808 */
[----:B------:R-:W-:Y:S01]  /*2310*/  IMAD R5, R2, c[0x0][0x1c0], RZ ;  /* 0x0000700002057a24 */ /* 0x000fe200078e02ff */
[----:B------:R-:W-:Y:S01]  /*2320*/  FSEL R7, R4, R77, !P0 ;  /* 0x0000004d04077208 */ /* 0x000fe20004000000 */
[----:B------:R-:W0:Y:S01]  /*2330*/  I2F R8, R23 ;  /* 0x0000001700087306 */ /* 0x000e220000201400 */
[----:B------:R-:W-:Y:S01]  /*2340*/  FSEL R18, RZ, -23, P0 ;  /* 0xc1b80000ff127808 */ /* 0x000fe20000000000 */
[----:B------:R-:W-:Y:S01]  /*2350*/  IMAD R2, R2, c[0x0][0x1cc], RZ ;  /* 0x0000730002027a24 */ /* 0x000fe200078e02ff */
[----:B------:R-:W-:Y:S01]  /*2360*/  FSETP.GEU.AND P0, PT, |R26|, 1.175494350822287508e-38, PT ;  /* 0x008000001a00780b */ /* 0x000fe20003f0e200 */
[----:B------:R-:W-:Y:S01]  /*2370*/  @P1 FMUL R46, R46, 0.25 ;  /* 0x3e8000002e2e1820 */ /* 0x000fe20000400000 */
[----:B------:R-:W-:Y:S01]  /*2380*/  MOV R69, R27 ;  /* 0x0000001b00457202 */ /* 0x000fe20000000f00 */
[----:B------:R-:W-:Y:S01]  /*2390*/  @P1 FMUL R55, R55, 0.25 ;  /* 0x3e80000037371820 */ /* 0x000fe20000400000 */
[----:B------:R-:W-:Y:S01]  /*23a0*/  LEA R27, R3, R10, 0x2 ;  /* 0x0000000a031b7211 */ /* 0x000fe200078e10ff */
[----:B------:R-:W-:Y:S01]  /*23b0*/  FMUL R3, R26, 8388608 ;  /* 0x4b0000001a037820 */ /* 0x000fe20000400000 */
[----:B------:R-:W-:Y:S01]  /*23c0*/  SHF.L.U32 R4, R0, 0x2, RZ ;  /* 0x0000000200047819 */ /* 0x000fe200000006ff */
[----:B------:R-:W-:Y:S01]  /*23d0*/  @P1 FMUL R54, R54, 0.25 ;  /* 0x3e80000036361820 */ /* 0x000fe20000400000 */
[----:B------:R-:W-:Y:S01]  /*23e0*/  FSETP.GEU.AND P4, PT, R26, 1.175494350822287508e-38, PT ;  /* 0x008000001a00780b */ /* 0x000fe20003f8e000 */
[----:B------:R-:W-:Y:S01]  /*23f0*/  @P1 FMUL R47, R47, 0.25 ;  /* 0x3e8000002f2f1820 */ /* 0x000fe20000400000 */
[----:B------:R-:W-:Y:S01]  /*2400*/  MOV R43, R30 ;  /* 0x0000001e002b7202 */ /* 0x000fe20000000f00 */
[----:B------:R-:W-:Y:S01]  /*2410*/  @P1 FMUL R31, R31, 0.25 ;  /* 0x3e8000001f1f1820 */ /* 0x000fe20000400000 */
[----:B------:R-:W-:Y:S01]  /*2420*/  LOP3.LUT R19, R4, 0x70, RZ, 0xc0, !PT ;  /* 0x0000007004137812 */ /* 0x000fe200078ec0ff */
[----:B------:R-:W-:Y:S01]  /*2430*/  @P1 FMUL R69, R69, 0.25 ;  /* 0x3e80000045451820 */ /* 0x000fe20000400000 */
[----:B------:R-:W-:Y:S01]  /*2440*/  MOV R30, R15 ;  /* 0x0000000f001e7202 */ /* 0x000fe20000000f00 */
[----:B------:R-:W-:Y:S01]  /*2450*/  @P1 FMUL R43, R43, 0.25 ;  /* 0x3e8000002b2b1820 */ /* 0x000fe20000400000 */
[----:B------:R-:W-:Y:S01]  /*2460*/  FSEL R3, R3, R26, !P4 ;  /* 0x0000001a03037208 */ /* 0x000fe20006000000 */
[----:B------:R-:W-:Y:S01]  /*2470*/  @P1 FMUL R26, R26, 0.25 ;  /* 0x3e8000001a1a1820 */ /* 0x000fe20000400000 */
[----:B------:R-:W-:Y:S01]  /*2480*/  LEA R78, R78, R19, 0x3 ;  /* 0x000000134e4e7211 */ /* 0x000fe200078e18ff */
[----:B------:R-:W-:Y:S01]  /*2490*/  FMUL R17, R30, 8388608 ;  /* 0x4b0000001e117820 */ /* 0x000fe20000400000 */
[----:B------:R-:W-:Y:S01]  /*24a0*/  FSEL R19, RZ, -23, P2 ;  /* 0xc1b80000ff137808 */ /* 0x000fe20001000000 */
[----:B------:R-:W-:Y:S01]  /*24b0*/  @!P0 FMUL R26, R26, 16777216 ;  /* 0x4b8000001a1a8820 */ /* 0x000fe20000400000 */
[C---:B------:R-:W-:Y:S01]  /*24c0*/  FSETP.GEU.AND P3, PT, R30.reuse, 1.175494350822287508e-38, PT ;  /* 0x008000001e00780b */ /* 0x040fe20003f6e000 */
[----:B------:R-:W-:Y:S01]  /*24d0*/  @P1 FMUL R71, R71, 0.25 ;  /* 0x3e80000047471820 */ /* 0x000fe20000400000 */
[----:B------:R-:W-:Y:S01]  /*24e0*/  FSETP.GT.AND P2, PT, |R30|, 8.50705917302346158658e+37, PT ;  /* 0x7e8000001e00780b */ /* 0x000fe20003f44200 */
[----:B0-----:R-:W-:Y:S01]  /*24f0*/  FFMA.FTZ R19, R8, 1.1920928955078125e-07, R19 ;  /* 0x3400000008137823 */ /* 0x001fe20000010013 */
[----:B------:R-:W-:Y:S01]  /*2500*/  FSEL R17, R17, R30, !P3 ;  /* 0x0000001e11117208 */ /* 0x000fe20005800000 */
[----:B------:R-:W0:Y:S01]  /*2510*/  MUFU.RCP R8, R26 ;  /* 0x0000001a00087308 */ /* 0x000e220000001000 */
[----:B------:R-:W-:Y:S01]  /*2520*/  FSEL R20, RZ, -23, P3 ;  /* 0xc1b80000ff147808 */ /* 0x000fe20001800000 */
[----:B------:R-:W-:Y:S01]  /*2530*/  @!P0 FMUL R46, R46, 16777216 ;  /* 0x4b8000002e2e8820 */ /* 0x000fe20000400000 */
[----:B------:R-:W-:Y:S01]  /*2540*/  FSETP.GEU.AND P3, PT, |R30|, 1.175494350822287508e-38, PT ;  /* 0x008000001e00780b */ /* 0x000fe20003f6e200 */
[----:B------:R-:W-:Y:S01]  /*2550*/  @!P0 FMUL R55, R55, 16777216 ;  /* 0x4b80000037378820 */ /* 0x000fe20000400000 */
[C---:B------:R-:W-:Y:S01]  /*2560*/  SHF.L.U32 R4, R5.reuse, 0x1, RZ ;  /* 0x0000000105047819 */ /* 0x040fe200000006ff */
[----:B------:R-:W-:Y:S01]  /*2570*/  IMAD.HI R5, R5, 0x2, RZ ;  /* 0x0000000205057827 */ /* 0x000fe200078e02ff */
[----:B------:R-:W-:-:S02]  /*2580*/  SHF.L.U32 R15, R13, 0x1, RZ ;  /* 0x000000010d0f7819 */ /* 0x000fc400000006ff */
[----:B------:R-:W-:Y:S01]  /*2590*/  MOV R35, R45 ;  /* 0x0000002d00237202 */ /* 0x000fe20000000f00 */
[----:B------:R-:W-:Y:S01]  /*25a0*/  @P2 FMUL R30, R30, 0.25 ;  /* 0x3e8000001e1e2820 */ /* 0x000fe20000400000 */
[----:B------:R-:W-:Y:S01]  /*25b0*/  SHF.L.U32 R12, R0, 0xb, RZ ;  /* 0x0000000b000c7819 */ /* 0x000fe200000006ff */
[----:B------:R-:W-:Y:S01]  /*25c0*/  @!P0 FMUL R54, R54, 16777216 ;  /* 0x4b80000036368820 */ /* 0x000fe20000400000 */
[----:B------:R-:W-:Y:S01]  /*25d0*/  FSETP.GT.AND P1, PT, |R77|, 8.50705917302346158658e+37, PT ;  /* 0x7e8000004d00780b */ /* 0x000fe20003f24200 */
[----:B------:R-:W-:Y:S01]  /*25e0*/  @!P0 FMUL R47, R47, 16777216 ;  /* 0x4b8000002f2f8820 */ /* 0x000fe20000400000 */
[----:B------:R-:W-:Y:S01]  /*25f0*/  IADD3 R32, R3, -0x3f3504f3, RZ ;  /* 0xc0cafb0d03207810 */ /* 0x000fe20007ffe0ff */
[----:B------:R-:W-:Y:S01]  /*2600*/  @!P0 FMUL R31, R31, 16777216 ;  /* 0x4b8000001f1f8820 */ /* 0x000fe20000400000 */
[----:B------:R-:W-:Y:S01]  /*2610*/  IADD3 R4, P5, P6, R15, c[0x0][0x178], R4 ;  /* 0x00005e000f047a10 */ /* 0x000fe20007ebe004 */
[----:B------:R-:W-:Y:S01]  /*2620*/  @!P0 FMUL R43, R43, 16777216 ;  /* 0x4b8000002b2b8820 */ /* 0x000fe20000400000 */
[----:B------:R-:W-:Y:S01]  /*2630*/  LOP3.LUT R21, R12, 0x3000, RZ, 0xc0, !PT ;  /* 0x000030000c157812 */ /* 0x000fe200078ec0ff */
[----:B------:R-:W-:Y:S01]  /*2640*/  @!P0 FMUL R69, R69, 16777216 ;  /* 0x4b80000045458820 */ /* 0x000fe20000400000 */
[----:B------:R-:W-:Y:S01]  /*2650*/  LOP3.LUT R32, R32, 0xff800000, RZ, 0xc0, !PT ;  /* 0xff80000020207812 */ /* 0x000fe200078ec0ff */
[----:B------:R-:W-:Y:S01]  /*2660*/  @!P0 FMUL R71, R71, 16777216 ;  /* 0x4b80000047478820 */ /* 0x000fe20000400000 */
[----:B------:R-:W-:Y:S01]  /*2670*/  IADD3.X R5, R14, c[0x0][0x17c], R5, P5, P6 ;  /* 0x00005f000e057a10 */ /* 0x000fe20002fec405 */
[----:B------:R-:W-:Y:S01]  /*2680*/  @!P3 FMUL R30, R30, 16777216 ;  /* 0x4b8000001e1eb820 */ /* 0x000fe20000400000 */
[----:B------:R-:W-:Y:S01]  /*2690*/  FSETP.GT.AND P0, PT, |R76|, 8.50705917302346158658e+37, PT ;  /* 0x7e8000004c00780b */ /* 0x000fe20003f04200 */
[----:B------:R-:W-:Y:S01]  /*26a0*/  @P2 FMUL R53, R53, 0.25 ;  /* 0x3e80000035352820 */ /* 0x000fe20000400000 */
[----:B------:R-:W-:Y:S01]  /*26b0*/  LEA R80, R80, R21, 0x4 ;  /* 0x0000001550507211 */ /* 0x000fe200078e20ff */
[----:B------:R-:W-:Y:S01]  /*26c0*/  @P2 FMUL R52, R52, 0.25 ;  /* 0x3e80000034342820 */ /* 0x000fe20000400000 */
[----:B------:R-:W-:Y:S01]  /*26d0*/  I2F R12, R32 ;  /* 0x00000020000c7306 */ /* 0x000fe20000201400 */
[----:B------:R-:W-:Y:S01]  /*26e0*/  @P2 FMUL R35, R35, 0.25 ;  /* 0x3e80000023232820 */ /* 0x000fe20000400000 */
[----:B------:R-:W-:Y:S01]  /*26f0*/  FSEL R21, RZ, -23, P4 ;  /* 0xc1b80000ff157808 */ /* 0x000fe20002000000 */
[----:B------:R-:W-:Y:S01]  /*2700*/  @P2 FMUL R44, R44, 0.25 ;  /* 0x3e8000002c2c2820 */ /* 0x000fe20000400000 */
[----:B------:R-:W-:Y:S01]  /*2710*/  FSETP.GEU.AND P4, PT, |R76|, 1.175494350822287508e-38, PT ;  /* 0x008000004c00780b */ /* 0x000fe20003f8e200 */
[----:B------:R-:W-:Y:S01]  /*2720*/  @P2 FMUL R29, R29, 0.25 ;  /* 0x3e8000001d1d2820 */ /* 0x000fe20000400000 */
[----:B------:R-:W-:Y:S01]  /*2730*/  IADD3 R10, R7, -0x3f3504f3, RZ ;  /* 0xc0cafb0d070a7810 */ /* 0x000fe20007ffe0ff */
[----:B------:R-:W-:Y:S01]  /*2740*/  @P2 FMUL R28, R28, 0.25 ;  /* 0x3e8000001c1c2820 */ /* 0x000fe20000400000 */
[----:B------:R-:W-:Y:S01]  /*2750*/  IADD3 R22, R17, -0x3f3504f3, RZ ;  /* 0xc0cafb0d11167810 */ /* 0x000fe20007ffe0ff */
[----:B------:R-:W-:Y:S01]  /*2760*/  @P2 FMUL R25, R25, 0.25 ;  /* 0x3e80000019192820 */ /* 0x000fe20000400000 */
[----:B------:R-:W-:Y:S01]  /*2770*/  LOP3.LUT R10, R10, 0xff800000, RZ, 0xc0, !PT ;  /* 0xff8000000a0a7812 */ /* 0x000fe200078ec0ff */
[----:B------:R-:W-:Y:S01]  /*2780*/  @P2 FMUL R24, R24, 0.25 ;  /* 0x3e80000018182820 */ /* 0x000fe20000400000 */
[----:B------:R-:W-:Y:S01]  /*2790*/  FSETP.GEU.AND P2, PT, |R77|, 1.175494350822287508e-38, PT ;  /* 0x008000004d00780b */ /* 0x000fe20003f4e200 */
[----:B0-----:R-:W-:Y:S01]  /*27a0*/  FMUL R41, R8, R46 ;  /* 0x0000002e08297220 */ /* 0x001fe20000400000 */
[----:B------:R-:W-:Y:S01]  /*27b0*/  LOP3.LUT R22, R22, 0xff800000, RZ, 0xc0, !PT ;  /* 0xff80000016167812 */ /* 0x000fe200078ec0ff */
[C---:B------:R-:W-:Y:S01]  /*27c0*/  FMUL R15, R8.reuse, R55 ;  /* 0x00000037080f7220 */ /* 0x040fe20000400000 */
[----:B------:R0:W-:Y:S01]  /*27d0*/  I2F R9, R10 ;  /* 0x0000000a00097306 */ /* 0x0001e20000201400 */
[C---:B------:R-:W-:Y:S01]  /*27e0*/  FMUL R40, R8.reuse, R54 ;  /* 0x0000003608287220 */ /* 0x040fe20000400000 */
[----:B------:R-:W-:Y:S01]  /*27f0*/  SHF.R.U32.HI R0, RZ, 0x1, R0 ;  /* 0x00000001ff007819 */ /* 0x000fe20000011600 */
[C---:B------:R-:W-:Y:S01]  /*2800*/  FMUL R14, R8.reuse, R47 ;  /* 0x0000002f080e7220 */ /* 0x040fe20000400000 */
[----:B------:R-:W-:Y:S01]  /*2810*/  LOP3.LUT R33, R33, R78, RZ, 0x3c, !PT ;  /* 0x0000004e21217212 */ /* 0x000fe200078e3cff */
[----:B------:R-:W-:Y:S01]  /*2820*/  FMUL R42, R8, R31 ;  /* 0x0000001f082a7220 */ /* 0x000fe20000400000 */
[----:B------:R-:W-:Y:S01]  /*2830*/  LOP3.LUT R0, R0, 0x4, RZ, 0xc0, !PT ;  /* 0x0000000400007812 */ /* 0x000fe200078ec0ff */
[C---:B------:R-:W-:Y:S01]  /*2840*/  FMUL R43, R8.reuse, R43 ;  /* 0x0000002b082b7220 */ /* 0x040fe20000400000 */
[----:B------:R1:W-:Y:S01]  /*2850*/  I2F R11, R22 ;  /* 0x00000016000b7306 */ /* 0x0003e20000201400 */
[----:B------:R-:W-:Y:S01]  /*2860*/  FMUL R45, R8, R69 ;  /* 0x00000045082d7220 */ /* 0x000fe20000400000 */
[----:B------:R-:W-:Y:S01]  /*2870*/  IADD3 R0, R0, R27, RZ ;  /* 0x0000001b00007210 */ /* 0x000fe20007ffe0ff */
[----:B------:R-:W-:Y:S01]  /*2880*/  FMUL R46, R8, R71 ;  /* 0x00000047082e7220 */ /* 0x000fe20000400000 */
[----:B0-----:R-:W-:Y:S01]  /*2890*/  IADD3 R10, R7, -R10, RZ ;  /* 0x8000000a070a7210 */ /* 0x001fe20007ffe0ff */
[----:B------:R-:W-:Y:S01]  /*28a0*/  @P1 FMUL R77, R77, 0.25 ;  /* 0x3e8000004d4d1820 */ /* 0x000fe20000400000 */
[----:B------:R-:W-:Y:S01]  /*28b0*/  IADD3 R23, R16, -R23, RZ ;  /* 0x8000001710177210 */ /* 0x000fe20007ffe0ff */
[----:B------:R-:W-:Y:S01]  /*28c0*/  @!P3 FMUL R35, R35, 16777216 ;  /* 0x4b8000002323b820 */ /* 0x000fe20000400000 */
[----:B------:R-:W0:Y:S01]  /*28d0*/  MUFU.RCP R8, R30 ;  /* 0x0000001e00087308 */ /* 0x000e220000001000 */
[----:B------:R-:W-:Y:S01]  /*28e0*/  @!P2 FMUL R77, R77, 16777216 ;  /* 0x4b8000004d4da820 */ /* 0x000fe20000400000 */
[----:B-1----:R-:W-:Y:S01]  /*28f0*/  IADD3 R22, R17, -R22, RZ ;  /* 0x8000001611167210 */ /* 0x002fe20007ffe0ff */
[----:B------:R-:W-:Y:S01]  /*2900*/  @P0 FMUL R76, R76, 0.25 ;  /* 0x3e8000004c4c0820 */ /* 0x000fe20000400000 */
[----:B------:R-:W-:Y:S01]  /*2910*/  IADD3 R32, R3, -R32, RZ ;  /* 0x8000002003207210 */ /* 0x000fe20007ffe0ff */
[----:B------:R-:W-:Y:S01]  /*2920*/  @!P3 FMUL R44, R44, 16777216 ;  /* 0x4b8000002c2cb820 */ /* 0x000fe20000400000 */
[----:B------:R-:W-:Y:S01]  /*2930*/  F2FP.PACK_AB R14, R14, R41 ;  /* 0x000000290e0e723e */ /* 0x000fe200000000ff */
[----:B------:R-:W-:Y:S01]  /*2940*/  @!P3 FMUL R28, R28, 16777216 ;  /* 0x4b8000001c1cb820 */ /* 0x000fe20000400000 */
[----:B------:R-:W1:Y:S01]  /*2950*/  MUFU.RCP R77, R77 ;  /* 0x0000004d004d7308 */ /* 0x000e620000001000 */
[----:B------:R-:W-:Y:S01]  /*2960*/  @!P3 FMUL R53, R53, 16777216 ;  /* 0x4b8000003535b820 */ /* 0x000fe20000400000 */
[----:B------:R-:W-:Y:S01]  /*2970*/  F2FP.PACK_AB R15, R15, R40 ;  /* 0x000000280f0f723e */ /* 0x000fe200000000ff */
[----:B------:R-:W-:Y:S01]  /*2980*/  @!P3 FMUL R52, R52, 16777216 ;  /* 0x4b8000003434b820 */ /* 0x000fe20000400000 */
[----:B------:R-:W-:Y:S01]  /*2990*/  ISETP.GE.U32.AND P5, PT, R3, 0x7f800000, PT ;  /* 0x7f8000000300780c */ /* 0x000fe20003fa6070 */
[----:B------:R-:W-:-:S02]  /*29a0*/  @!P3 FMUL R29, R29, 16777216 ;  /* 0x4b8000001d1db820 */ /* 0x000fc40000400000 */
[----:B------:R-:W-:Y:S02]  /*29b0*/  @!P3 FMUL R25, R25, 16777216 ;  /* 0x4b8000001919b820 */ /* 0x000fe40000400000 */
[----:B------:R-:W-:Y:S01]  /*29c0*/  @!P3 FMUL R24, R24, 16777216 ;  /* 0x4b8000001818b820 */ /* 0x000fe20000400000 */
[----:B------:R-:W-:Y:S01]  /*29d0*/  FSETP.NEU.AND P3, PT, R7, RZ, PT ;  /* 0x000000ff0700720b */ /* 0x000fe20003f6d000 */
[----:B0-----:R-:W-:Y:S02]  /*29e0*/  FMUL R30, R8, R35 ;  /* 0x00000023081e7220 */ /* 0x001fe40000400000 */
[----:B------:R-:W-:Y:S02]  /*29f0*/  @!P4 FMUL R76, R76, 16777216 ;  /* 0x4b8000004c4cc820 */ /* 0x000fe40000400000 */
[----:B------:R-:W-:Y:S02]  /*2a00*/  FMUL R35, R8, R44 ;  /* 0x0000002c08237220 */ /* 0x000fe40000400000 */
[----:B------:R-:W-:-:S02]  /*2a10*/  FFMA.FTZ R21, R12, 1.1920928955078125e-07, R21 ;  /* 0x340000000c157823 */ /* 0x000fc40000010015 */
[----:B------:R-:W-:Y:S01]  /*2a20*/  FMUL R44, R8, R28 ;  /* 0x0000001c082c7220 */ /* 0x000fe20000400000 */
[----:B------:R-:W-:Y:S01]  /*2a30*/  F2FP.PACK_AB R30, R30, R35 ;  /* 0x000000231e1e723e */ /* 0x000fe200000000ff */
[C---:B------:R-:W-:Y:S02]  /*2a40*/  FMUL R31, R8.reuse, R53 ;  /* 0x00000035081f7220 */ /* 0x040fe40000400000 */
[C---:B------:R-:W-:Y:S02]  /*2a50*/  FMUL R12, R8.reuse, R52 ;  /* 0x00000034080c7220 */ /* 0x040fe40000400000 */
[C---:B------:R-:W-:Y:S02]  /*2a60*/  FMUL R29, R8.reuse, R29 ;  /* 0x0000001d081d7220 */ /* 0x040fe40000400000 */
[C---:B------:R-:W-:Y:S01]  /*2a70*/  FMUL R28, R8.reuse, R25 ;  /* 0x00000019081c7220 */ /* 0x040fe20000400000 */
[----:B------:R-:W-:Y:S01]  /*2a80*/  F2FP.PACK_AB R31, R31, R12 ;  /* 0x0000000c1f1f723e */ /* 0x000fe200000000ff */
[----:B------:R-:W-:Y:S01]  /*2a90*/  FMUL R47, R8, R24 ;  /* 0x00000018082f7220 */ /* 0x000fe20000400000 */
[----:B------:R-:W-:Y:S01]  /*2aa0*/  F2FP.PACK_AB R29, R29, R44 ;  /* 0x0000002c1d1d723e */ /* 0x000fe200000000ff */
[----:B------:R-:W0:Y:S01]  /*2ab0*/  MUFU.RCP R8, R76 ;  /* 0x0000004c00087308 */ /* 0x000e220000001000 */
[----:B------:R-:W-:Y:S01]  /*2ac0*/  @P1 FMUL R61, R61, 0.25 ;  /* 0x3e8000003d3d1820 */ /* 0x000fe20000400000 */
[----:B------:R-:W-:Y:S01]  /*2ad0*/  F2FP.PACK_AB R12, R45, R46 ;  /* 0x0000002e2d0c723e */ /* 0x000fe200000000ff */
[----:B------:R-:W-:Y:S01]  /*2ae0*/  @P1 FMUL R60, R60, 0.25 ;  /* 0x3e8000003c3c1820 */ /* 0x000fe20000400000 */
[----:B------:R-:W-:Y:S01]  /*2af0*/  F2FP.PACK_AB R28, R28, R47 ;  /* 0x0000002f1c1c723e */ /* 0x000fe200000000ff */
[----:B------:R-:W-:-:S02]  /*2b00*/  @P1 FMUL R57, R57, 0.25 ;  /* 0x3e80000039391820 */ /* 0x000fc40000400000 */
[----:B------:R-:W-:Y:S02]  /*2b10*/  @P1 FMUL R37, R37, 0.25 ;  /* 0x3e80000025251820 */ /* 0x000fe40000400000 */
[----:B------:R-:W-:Y:S01]  /*2b20*/  @P1 FMUL R36, R36, 0.25 ;  /* 0x3e80000024241820 */ /* 0x000fe20000400000 */
[----:B------:R-:W-:Y:S01]  /*2b30*/  STS.128 [R33+0x800], R28 ;  /* 0x0008001c21007388 */ /* 0x000fe20000000c00 */
[----:B------:R-:W-:Y:S02]  /*2b40*/  @P1 FMUL R49, R49, 0.25 ;  /* 0x3e80000031311820 */ /* 0x000fe40000400000 */
[----:B------:R-:W-:Y:S02]  /*2b50*/  @P1 FMUL R48, R48, 0.25 ;  /* 0x3e80000030301820 */ /* 0x000fe40000400000 */
[----:B------:R-:W-:Y:S01]  /*2b60*/  @P1 FMUL R56, R56, 0.25 ;  /* 0x3e80000038381820 */ /* 0x000fe20000400000 */
[----:B------:R-:W-:Y:S01]  /*2b70*/  ISETP.GE.U32.AND P1, PT, R16, 0x7f800000, PT ;  /* 0x7f8000001000780c */ /* 0x000fe20003f26070 */
[----:B------:R-:W-:-:S02]  /*2b80*/  @P0 FMUL R63, R63, 0.25 ;  /* 0x3e8000003f3f0820 */ /* 0x000fc40000400000 */
[----:B------:R-:W-:Y:S02]  /*2b90*/  @P0 FMUL R62, R62, 0.25 ;  /* 0x3e8000003e3e0820 */ /* 0x000fe40000400000 */
[----:B------:R-:W-:Y:S02]  /*2ba0*/  @P0 FMUL R59, R59, 0.25 ;  /* 0x3e8000003b3b0820 */ /* 0x000fe40000400000 */
[----:B------:R-:W-:Y:S02]  /*2bb0*/  @P0 FMUL R58, R58, 0.25 ;  /* 0x3e8000003a3a0820 */ /* 0x000fe40000400000 */
[----:B------:R-:W-:Y:S02]  /*2bc0*/  @P0 FMUL R39, R39, 0.25 ;  /* 0x3e80000027270820 */ /* 0x000fe40000400000 */
[----:B------:R-:W-:Y:S02]  /*2bd0*/  @P0 FMUL R38, R38, 0.25 ;  /* 0x3e80000026260820 */ /* 0x000fe40000400000 */
[----:B------:R-:W-:-:S02]  /*2be0*/  @P0 FMUL R51, R51, 0.25 ;  /* 0x3e80000033330820 */ /* 0x000fc40000400000 */
[----:B------:R-:W-:Y:S02]  /*2bf0*/  @!P2 FMUL R61, R61, 16777216 ;  /* 0x4b8000003d3da820 */ /* 0x000fe40000400000 */
[----:B------:R-:W-:Y:S02]  /*2c00*/  @!P2 FMUL R60, R60, 16777216 ;  /* 0x4b8000003c3ca820 */ /* 0x000fe40000400000 */
[----:B------:R-:W-:Y:S02]  /*2c10*/  @!P2 FMUL R57, R57, 16777216 ;  /* 0x4b8000003939a820 */ /* 0x000fe40000400000 */
[----:B------:R-:W-:Y:S02]  /*2c20*/  @!P2 FMUL R37, R37, 16777216 ;  /* 0x4b8000002525a820 */ /* 0x000fe40000400000 */
[----:B------:R-:W-:Y:S02]  /*2c30*/  @!P2 FMUL R36, R36, 16777216 ;  /* 0x4b8000002424a820 */ /* 0x000fe40000400000 */
[----:B------:R-:W-:-:S02]  /*2c40*/  @!P2 FMUL R49, R49, 16777216 ;  /* 0x4b8000003131a820 */ /* 0x000fc40000400000 */
[----:B------:R-:W-:Y:S02]  /*2c50*/  @!P2 FMUL R48, R48, 16777216 ;  /* 0x4b8000003030a820 */ /* 0x000fe40000400000 */
[----:B------:R-:W-:Y:S01]  /*2c60*/  @P0 FMUL R50, R50, 0.25 ;  /* 0x3e80000032320820 */ /* 0x000fe20000400000 */
[----:B------:R-:W-:Y:S01]  /*2c70*/  ISETP.GE.U32.AND P0, PT, R7, 0x7f800000, PT ;  /* 0x7f8000000700780c */ /* 0x000fe20003f06070 */
[----:B------:R-:W-:Y:S01]  /*2c80*/  @!P2 FMUL R56, R56, 16777216 ;  /* 0x4b8000003838a820 */ /* 0x000fe20000400000 */
[----:B------:R-:W-:Y:S01]  /*2c90*/  FSETP.NEU.AND P2, PT, R16, RZ, PT ;  /* 0x000000ff1000720b */ /* 0x000fe20003f4d000 */
[----:B------:R-:W-:Y:S02]  /*2ca0*/  @!P4 FMUL R63, R63, 16777216 ;  /* 0x4b8000003f3fc820 */ /* 0x000fe40000400000 */
[----:B------:R-:W-:Y:S02]  /*2cb0*/  @!P4 FMUL R62, R62, 16777216 ;  /* 0x4b8000003e3ec820 */ /* 0x000fe40000400000 */
[----:B------:R-:W-:-:S02]  /*2cc0*/  @!P4 FMUL R59, R59, 16777216 ;  /* 0x4b8000003b3bc820 */ /* 0x000fc40000400000 */
[----:B------:R-:W-:Y:S02]  /*2cd0*/  @!P4 FMUL R58, R58, 16777216 ;  /* 0x4b8000003a3ac820 */ /* 0x000fe40000400000 */
[----:B------:R-:W-:Y:S02]  /*2ce0*/  @!P4 FMUL R39, R39, 16777216 ;  /* 0x4b8000002727c820 */ /* 0x000fe40000400000 */
[----:B------:R-:W-:Y:S02]  /*2cf0*/  @!P4 FMUL R38, R38, 16777216 ;  /* 0x4b8000002626c820 */ /* 0x000fe40000400000 */
[----:B------:R-:W-:Y:S02]  /*2d00*/  @!P4 FMUL R51, R51, 16777216 ;  /* 0x4b8000003333c820 */ /* 0x000fe40000400000 */
[C---:B-1----:R-:W-:Y:S02]  /*2d10*/  FMUL R27, R77.reuse, R61 ;  /* 0x0000003d4d1b7220 */ /* 0x042fe40000400000 */
[----:B------:R-:W-:-:S02]  /*2d20*/  FMUL R60, R77, R60 ;  /* 0x0000003c4d3c7220 */ /* 0x000fc40000400000 */
[C---:B------:R-:W-:Y:S02]  /*2d30*/  FMUL R24, R77.reuse, R49 ;  /* 0x000000314d187220 */ /* 0x040fe40000400000 */
[----:B------:R-:W-:Y:S01]  /*2d40*/  FMUL R13, R77, R48 ;  /* 0x000000304d0d7220 */ /* 0x000fe20000400000 */
[----:B------:R-:W-:Y:S01]  /*2d50*/  F2FP.PACK_AB R27, R27, R60 ;  /* 0x0000003c1b1b723e */ /* 0x000fe200000000ff */
[C---:B------:R-:W-:Y:S02]  /*2d60*/  FMUL R26, R77.reuse, R57 ;  /* 0x000000394d1a7220 */ /* 0x040fe40000400000 */
[C---:B------:R-:W-:Y:S01]  /*2d70*/  FMUL R25, R77.reuse, R37 ;  /* 0x000000254d197220 */ /* 0x040fe20000400000 */
[----:B------:R-:W-:Y:S01]  /*2d80*/  MOV R37, 0x3dc6b27f ;  /* 0x3dc6b27f00257802 */ /* 0x000fe20000000f00 */
[----:B------:R-:W-:Y:S01]  /*2d90*/  FMUL R36, R77, R36 ;  /* 0x000000244d247220 */ /* 0x000fe20000400000 */
[----:B------:R-:W-:Y:S01]  /*2da0*/  F2FP.PACK_AB R24, R24, R13 ;  /* 0x0000000d1818723e */ /* 0x000fe200000000ff */
[----:B------:R-:W-:Y:S01]  /*2db0*/  @!P4 FMUL R50, R50, 16777216 ;  /* 0x4b8000003232c820 */ /* 0x000fe20000400000 */
[----:B------:R-:W-:Y:S01]  /*2dc0*/  ISETP.GE.U32.AND P4, PT, R17, 0x7f800000, PT ;  /* 0x7f8000001100780c */ /* 0x000fe20003f86070 */
[----:B------:R-:W-:Y:S01]  /*2dd0*/  FMUL R77, R77, R56 ;  /* 0x000000384d4d7220 */ /* 0x000fe20000400000 */
[----:B------:R-:W-:Y:S01]  /*2de0*/  F2FP.PACK_AB R25, R25, R36 ;  /* 0x000000241919723e */ /* 0x000fe200000000ff */
[----:B------:R-:W-:-:S02]  /*2df0*/  FFMA.FTZ R18, R9, 1.1920928955078125e-07, R18 ;  /* 0x3400000009127823 */ /* 0x000fc40000010012 */
[----:B------:R-:W-:Y:S01]  /*2e00*/  FFMA.FTZ R20, R11, 1.1920928955078125e-07, R20 ;  /* 0x340000000b147823 */ /* 0x000fe20000010014 */
[----:B------:R-:W-:Y:S01]  /*2e10*/  F2FP.PACK_AB R26, R26, R77 ;  /* 0x0000004d1a1a723e */ /* 0x000fe200000000ff */
[C---:B0-----:R-:W-:Y:S02]  /*2e20*/  FMUL R11, R8.reuse, R63 ;  /* 0x0000003f080b7220 */ /* 0x041fe40000400000 */
[C---:B------:R-:W-:Y:S02]  /*2e30*/  FMUL R62, R8.reuse, R62 ;  /* 0x0000003e083e7220 */ /* 0x040fe40000400000 */
[C---:B------:R-:W-:Y:S01]  /*2e40*/  FMUL R59, R8.reuse, R59 ;  /* 0x0000003b083b7220 */ /* 0x040fe20000400000 */
[----:B------:R0:W-:Y:S01]  /*2e50*/  STS.128 [R33], R24 ;  /* 0x0000001821007388 */ /* 0x0001e20000000c00 */
[C---:B------:R-:W-:Y:S01]  /*2e60*/  FMUL R58, R8.reuse, R58 ;  /* 0x0000003a083a7220 */ /* 0x040fe20000400000 */
[----:B------:R-:W-:Y:S01]  /*2e70*/  F2FP.PACK_AB R11, R11, R62 ;  /* 0x0000003e0b0b723e */ /* 0x000fe200000000ff */
[----:B------:R-:W-:-:S02]  /*2e80*/  FMUL R9, R8, R39 ;  /* 0x0000002708097220 */ /* 0x000fc40000400000 */
[C---:B------:R-:W-:Y:S02]  /*2e90*/  FMUL R38, R8.reuse, R38 ;  /* 0x0000002608267220 */ /* 0x040fe40000400000 */
[----:B------:R-:W-:Y:S02]  /*2ea0*/  FMUL R51, R8, R51 ;  /* 0x0000003308337220 */ /* 0x000fe40000400000 */
[----:B------:R-:W-:Y:S01]  /*2eb0*/  FADD R34, R10, -1 ;  /* 0xbf8000000a227421 */ /* 0x000fe20000000000 */
[----:B------:R-:W-:Y:S01]  /*2ec0*/  F2FP.PACK_AB R9, R9, R38 ;  /* 0x000000260909723e */ /* 0x000fe200000000ff */
[----:B------:R-:W-:Y:S01]  /*2ed0*/  FMUL R8, R8, R50 ;  /* 0x0000003208087220 */ /* 0x000fe20000400000 */
[----:B------:R-:W-:Y:S01]  /*2ee0*/  F2FP.PACK_AB R10, R59, R58 ;  /* 0x0000003a3b0a723e */ /* 0x000fe200000000ff */
[C---:B------:R-:W-:Y:S02]  /*2ef0*/  FFMA.FTZ R13, R34.reuse, R37, -0.16845393180847167969 ;  /* 0xbe2c7f30220d7423 */ /* 0x040fe40000010025 */
[----:B------:R-:W-:Y:S01]  /*2f00*/  FADD R23, R23, -1 ;  /* 0xbf80000017177421 */ /* 0x000fe20000000000 */
[----:B------:R-:W-:Y:S01]  /*2f10*/  F2FP.PACK_AB R8, R51, R8 ;  /* 0x000000083308723e */ /* 0x000fe200000000ff */
[----:B------:R-:W-:-:S02]  /*2f20*/  FFMA.FTZ R13, R34, R13, 0.1716887056827545166 ;  /* 0x3e2fcf2a220d7423 */ /* 0x000fc4000001000d */
[----:B0-----:R-:W-:Y:S02]  /*2f30*/  FADD R24, R22, -1 ;  /* 0xbf80000016187421 */ /* 0x001fe40000000000 */
[----:B------:R0:W-:Y:S01]  /*2f40*/  STS.128 [R33+0x80], R8 ;  /* 0x0000800821007388 */ /* 0x0001e20000000c00 */
[----:B------:R-:W-:Y:S02]  /*2f50*/  FFMA.FTZ R13, R34, R13, -0.17900948226451873779 ;  /* 0xbe374e43220d7423 */ /* 0x000fe4000001000d */
[----:B------:R-:W-:Y:S02]  /*2f60*/  FADD R32, R32, -1 ;  /* 0xbf80000020207421 */ /* 0x000fe40000000000 */
[----:B------:R-:W-:Y:S01]  /*2f70*/  FFMA.FTZ R35, R34, R13, 0.20512372255325317383 ;  /* 0x3e520bf422237423 */ /* 0x000fe2000001000d */
[----:B------:R-:W-:-:S03]  /*2f80*/  F2FP.PACK_AB R13, R42, R43 ;  /* 0x0000002b2a0d723e */ /* 0x000fc600000000ff */
[C---:B------:R-:W-:Y:S02]  /*2f90*/  FFMA.FTZ R35, R34.reuse, R35, -0.24046532809734344482 ;  /* 0xbe763c8b22237423 */ /* 0x040fe40000010023 */
[----:B------:R-:W-:Y:S02]  /*2fa0*/  STS.128 [R33+0x880], R12 ;  /* 0x0008800c21007388 */ /* 0x000fe40000000c00 */
[----:B------:R-:W-:Y:S02]  /*2fb0*/  FFMA.FTZ R35, R34, R35, 0.28857114911079406738 ;  /* 0x3e93bf9922237423 */ /* 0x000fe40000010023 */
[----:B------:R-:W-:Y:S01]  /*2fc0*/  BAR.SYNC.DEFER_BLOCKING 0x0 ;  /* 0x0000000000007b1d */ /* 0x000fe20000010000 */
[-C--:B0-----:R-:W-:Y:S01]  /*2fd0*/  FFMA.FTZ R8, R23, R37.reuse, -0.16845393180847167969 ;  /* 0xbe2c7f3017087423 */ /* 0x081fe20000010025 */
[----:B------:R-:W-:Y:S01]  /*2fe0*/  LOP3.LUT R10, R80, 0x20, RZ, 0x3c, !PT ;  /* 0x00000020500a7812 */ /* 0x000fe200078e3cff */
[-C--:B------:R-:W-:Y:S02]  /*2ff0*/  FFMA.FTZ R9, R24, R37.reuse, -0.16845393180847167969 ;  /* 0xbe2c7f3018097423 */ /* 0x080fe40000010025 */
[----:B------:R-:W-:-:S02]  /*3000*/  FFMA.FTZ R11, R32, R37, -0.16845393180847167969 ;  /* 0xbe2c7f30200b7423 */ /* 0x000fc40000010025 */
[C---:B------:R-:W-:Y:S02]  /*3010*/  FFMA.FTZ R8, R23.reuse, R8, 0.1716887056827545166 ;  /* 0x3e2fcf2a17087423 */ /* 0x040fe40000010008 */
[----:B------:R-:W-:Y:S02]  /*3020*/  FFMA.FTZ R9, R24, R9, 0.1716887056827545166 ;  /* 0x3e2fcf2a18097423 */ /* 0x000fe40000010009 */
[----:B------:R-:W-:Y:S02]  /*3030*/  FFMA.FTZ R11, R32, R11, 0.1716887056827545166 ;  /* 0x3e2fcf2a200b7423 */ /* 0x000fe4000001000b */
[----:B------:R-:W-:Y:S02]  /*3040*/  FFMA.FTZ R8, R23, R8, -0.17900948226451873779 ;  /* 0xbe374e4317087423 */ /* 0x000fe40000010008 */
[----:B------:R-:W-:Y:S02]  /*3050*/  FFMA.FTZ R9, R24, R9, -0.17900948226451873779 ;  /* 0xbe374e4318097423 */ /* 0x000fe40000010009 */
[----:B------:R-:W-:-:S02]  /*3060*/  FFMA.FTZ R11, R32, R11, -0.17900948226451873779 ;  /* 0xbe374e43200b7423 */ /* 0x000fc4000001000b */
[C---:B------:R-:W-:Y:S02]  /*3070*/  FFMA.FTZ R8, R23.reuse, R8, 0.20512372255325317383 ;  /* 0x3e520bf417087423 */ /* 0x040fe40000010008 */
[----:B------:R-:W-:Y:S02]  /*3080*/  FFMA.FTZ R9, R24, R9, 0.20512372255325317383 ;  /* 0x3e520bf418097423 */ /* 0x000fe40000010009 */
[----:B------:R-:W-:Y:S01]  /*3090*/  FFMA.FTZ R11, R32, R11, 0.20512372255325317383 ;  /* 0x3e520bf4200b7423 */ /* 0x000fe2000001000b */
[----:B------:R-:W0:Y:S01]  /*30a0*/  LDS.128 R12, [R80] ;  /* 0x00000000500c7984 */ /* 0x000e220000000c00 */
[----:B------:R-:W-:Y:S02]  /*30b0*/  FFMA.FTZ R8, R23, R8, -0.24046532809734344482 ;  /* 0xbe763c8b17087423 */ /* 0x000fe40000010008 */
[----:B------:R-:W-:Y:S02]  /*30c0*/  FFMA.FTZ R9, R24, R9, -0.24046532809734344482 ;  /* 0xbe763c8b18097423 */ /* 0x000fe40000010009 */
[----:B------:R-:W-:-:S02]  /*30d0*/  FFMA.FTZ R11, R32, R11, -0.24046532809734344482 ;  /* 0xbe763c8b200b7423 */ /* 0x000fc4000001000b */
[C---:B------:R-:W-:Y:S02]  /*30e0*/  FFMA.FTZ R8, R23.reuse, R8, 0.28857114911079406738 ;  /* 0x3e93bf9917087423 */ /* 0x040fe40000010008 */
[----:B------:R-:W-:Y:S02]  /*30f0*/  FFMA.FTZ R9, R24, R9, 0.28857114911079406738 ;  /* 0x3e93bf9918097423 */ /* 0x000fe40000010009 */
[----:B------:R-:W-:Y:S02]  /*3100*/  FFMA.FTZ R11, R32, R11, 0.28857114911079406738 ;  /* 0x3e93bf99200b7423 */ /* 0x000fe4000001000b */
[----:B------:R-:W-:Y:S02]  /*3110*/  FFMA.FTZ R8, R23, R8, -0.36067417263984680176 ;  /* 0xbeb8aa4917087423 */ /* 0x000fe40000010008 */
[----:B------:R-:W-:Y:S02]  /*3120*/  FFMA.FTZ R9, R24, R9, -0.36067417263984680176 ;  /* 0xbeb8aa4918097423 */ /* 0x000fe40000010009 */
[----:B------:R-:W-:-:S02]  /*3130*/  FFMA.FTZ R35, R34, R35, -0.36067417263984680176 ;  /* 0xbeb8aa4922237423 */ /* 0x000fc40000010023 */
[----:B------:R-:W-:Y:S02]  /*3140*/  FFMA.FTZ R11, R32, R11, -0.36067417263984680176 ;  /* 0xbeb8aa49200b7423 */ /* 0x000fe4000001000b */
[C---:B------:R-:W-:Y:S02]  /*3150*/  FFMA.FTZ R8, R23.reuse, R8, 0.48089820146560668945 ;  /* 0x3ef6384a17087423 */ /* 0x040fe40000010008 */
[----:B------:R-:W-:Y:S02]  /*3160*/  FFMA.FTZ R9, R24, R9, 0.48089820146560668945 ;  /* 0x3ef6384a18097423 */ /* 0x000fe40000010009 */
[----:B------:R-:W-:Y:S02]  /*3170*/  FFMA.FTZ R35, R34, R35, 0.48089820146560668945 ;  /* 0x3ef6384a22237423 */ /* 0x000fe40000010023 */
[----:B------:R-:W-:Y:S02]  /*3180*/  FFMA.FTZ R11, R32, R11, 0.48089820146560668945 ;  /* 0x3ef6384a200b7423 */ /* 0x000fe4000001000b */
[----:B------:R-:W-:-:S02]  /*3190*/  FFMA.FTZ R8, R23, R8, -0.72134751081466674805 ;  /* 0xbf38aa3b17087423 */ /* 0x000fc40000010008 */
[----:B------:R-:W-:Y:S02]  /*31a0*/  FFMA.FTZ R9, R24, R9, -0.72134751081466674805 ;  /* 0xbf38aa3b18097423 */ /* 0x000fe40000010009 */
[----:B------:R-:W-:Y:S02]  /*31b0*/  FFMA.FTZ R35, R34, R35, -0.72134751081466674805 ;  /* 0xbf38aa3b22237423 */ /* 0x000fe40000010023 */
[----:B------:R-:W-:Y:S02]  /*31c0*/  FFMA.FTZ R27, R32, R11, -0.72134751081466674805 ;  /* 0xbf38aa3b201b7423 */ /* 0x000fe4000001000b */
[----:B------:R-:W-:Y:S02]  /*31d0*/  FMUL R22, R23, R8 ;  /* 0x0000000817167220 */ /* 0x000fe40000400000 */
[----:B------:R-:W-:Y:S01]  /*31e0*/  FMUL R25, R24, R9 ;  /* 0x0000000918197220 */ /* 0x000fe20000400000 */
[----:B0-----:R-:W-:Y:S01]  /*31f0*/  STG.E.U16 [R4.64], R12 ;  /* 0x0000000c04007986 */ /* 0x001fe2000c101504 */
[----:B------:R-:W-:-:S02]  /*3200*/  FMUL R35, R34, R35 ;  /* 0x0000002322237220 */ /* 0x000fc40000400000 */
[C---:B------:R-:W-:Y:S01]  /*3210*/  FMUL R22, R23.reuse, R22 ;  /* 0x0000001617167220 */ /* 0x040fe20000400000 */
[----:B------:R-:W0:Y:S01]  /*3220*/  LDS.128 R8, [R10] ;  /* 0x000000000a087984 */ /* 0x000e220000000c00 */
[C---:B------:R-:W-:Y:S02]  /*3230*/  FMUL R35, R34.reuse, R35 ;  /* 0x0000002322237220 */ /* 0x040fe40000400000 */
[----:B------:R-:W-:Y:S02]  /*3240*/  FFMA.FTZ R22, R23, 1.4426950216293334961, R22 ;  /* 0x3fb8aa3b17167823 */ /* 0x000fe40000010016 */
[----:B------:R-:W-:Y:S02]  /*3250*/  FFMA.FTZ R35, R34, 1.4426950216293334961, R35 ;  /* 0x3fb8aa3b22237823 */ /* 0x000fe40000010023 */
[----:B------:R-:W-:Y:S02]  /*3260*/  FMUL R27, R32, R27 ;  /* 0x0000001b201b7220 */ /* 0x000fe40000400000 */
[----:B------:R-:W-:Y:S01]  /*3270*/  FADD R48, R18, R35 ;  /* 0x0000002312307221 */ /* 0x000fe20000000000 */
[----:B------:R-:W-:Y:S01]  /*3280*/  @P0 MOV R18, 0x7f800000 ;  /* 0x7f80000000120802 */ /* 0x000fe20000000f00 */
[--C-:B------:R-:W-:Y:S01]  /*3290*/  FADD R49, R19, R22.reuse ;  /* 0x0000001613317221 */ /* 0x100fe20000000000 */
[----:B------:R-:W-:Y:S01]  /*32a0*/  @P1 MOV R19, 0x7f800000 ;  /* 0x7f80000000131802 */ /* 0x000fe20000000f00 */
[----:B------:R-:W-:Y:S01]  /*32b0*/  FMUL R27, R32, R27 ;  /* 0x0000001b201b7220 */ /* 0x000fe20000400000 */
[----:B------:R-:W-:Y:S01]  /*32c0*/  PRMT R22, R12, 0x7632, R22 ;  /* 0x000076320c167816 */ /* 0x000fe20000000016 */
[----:B------:R-:W-:Y:S01]  /*32d0*/  @P0 FFMA.FTZ R48, R7, R18, +INF ;  /* 0x7f80000007300423 */ /* 0x000fe20000010012 */
[----:B------:R-:W-:Y:S01]  /*32e0*/  MOV R7, c[0x0][0x1c8] ;  /* 0x0000720000077a02 */ /* 0x000fe20000000f00 */
[----:B------:R-:W-:Y:S01]  /*32f0*/  FMUL R25, R24, R25 ;  /* 0x0000001918197220 */ /* 0x000fe20000400000 */
[----:B------:R-:W-:Y:S01]  /*3300*/  @P4 MOV R18, 0x7f800000 ;  /* 0x7f80000000124802 */ /* 0x000fe20000000f00 */
[----:B------:R-:W-:Y:S01]  /*3310*/  @P1 FFMA.FTZ R49, R16, R19, +INF ;  /* 0x7f80000010311423 */ /* 0x000fe20000010013 */
[----:B------:R-:W-:Y:S01]  /*3320*/  @P5 MOV R16, 0x7f800000 ;  /* 0x7f80000000105802 */ /* 0x000fe20000000f00 */
[----:B------:R-:W-:Y:S01]  /*3330*/  FFMA.FTZ R32, R32, 1.4426950216293334961, R27 ;  /* 0x3fb8aa3b20207823 */ /* 0x000fe2000001001b */
[C---:B------:R-:W-:Y:S01]  /*3340*/  SHF.L.U32 R19, R7.reuse, 0x1, RZ ;  /* 0x0000000107137819 */ /* 0x040fe200000006ff */
[----:B------:R-:W-:Y:S01]  /*3350*/  FFMA.FTZ R25, R24, 1.4426950216293334961, R25 ;  /* 0x3fb8aa3b18197823 */ /* 0x000fe20000010019 */
[CC--:B------:R-:W-:Y:S01]  /*3360*/  LEA R27, R7.reuse, R7.reuse, 0x2 ;  /* 0x00000007071b7211 */ /* 0x0c0fe200078e10ff */
[----:B------:R-:W-:Y:S01]  /*3370*/  IMAD R31, R7, 0x6, RZ ;  /* 0x00000006071f7824 */ /* 0x000fe200078e02ff */
[----:B------:R-:W-:Y:S01]  /*3380*/  FSETP.NEU.AND P1, PT, R17, RZ, PT ;  /* 0x000000ff1100720b */ /* 0x000fe20003f2d000 */
[----:B------:R-:W-:Y:S01]  /*3390*/  FADD R55, R21, R32 ;  /* 0x0000002015377221 */ /* 0x000fe20000000000 */
[C---:B------:R-:W-:Y:S01]  /*33a0*/  LEA R21, R7.reuse, R7, 0x1 ;  /* 0x0000000707157211 */ /* 0x040fe200078e08ff */
[----:B------:R-:W-:Y:S01]  /*33b0*/  FADD R54, R20, R25 ;  /* 0x0000001914367221 */ /* 0x000fe20000000000 */
[----:B------:R-:W-:Y:S01]  /*33c0*/  SHF.L.U32 R35, R7, 0x3, RZ ;  /* 0x0000000307237819 */ /* 0x000fe200000006ff */
[----:B------:R-:W-:Y:S01]  /*33d0*/  @P5 FFMA.FTZ R55, R3, R16, +INF ;  /* 0x7f80000003375423 */ /* 0x000fe20000010010 */
[-C--:B------:R-:W-:Y:S01]  /*33e0*/  IADD3 R20, P5, R31, R4.reuse, RZ ;  /* 0x000000041f147210 */ /* 0x080fe20007fbe0ff */
[----:B------:R-:W-:Y:S01]  /*33f0*/  IMAD R39, R7, 0xa, RZ ;  /* 0x0000000a07277824 */ /* 0x000fe200078e02ff */
[----:B------:R-:W-:Y:S01]  /*3400*/  IADD3 R16, P0, R19, R4, RZ ;  /* 0x0000000413107210 */ /* 0x000fe20007f1e0ff */
[----:B------:R-:W-:Y:S01]  /*3410*/  @P4 FFMA.FTZ R54, R17, R18, +INF ;  /* 0x7f80000011364423 */ /* 0x000fe20000010012 */
        /* <DEDUP_REMOVED lines=8> */
[CC--:B------:R-:W-:Y:S01]  /*34a0*/  LEA.HI.X.SX32 R17, R7.reuse, R5.reuse, 0x1, P0 ;  /* 0x0000000507117211 */ /* 0x0c0fe200000f0eff */
[----:B------:R-:W-:Y:S01]  /*34b0*/  IMAD R85, R7, 0x1a, RZ ;  /* 0x0000001a07557824 */ /* 0x000fe200078e02ff */
[-C--:B------:R-:W-:Y:S01]  /*34c0*/  IADD3 R30, P4, R43, R4.reuse, RZ ;  /* 0x000000042b1e7210 */ /* 0x080fe20007f9e0ff */
[----:B------:R-:W-:Y:S01]  /*34d0*/  IMAD R25, R7, 0x22, RZ ;  /* 0x0000002207197824 */ /* 0x000fe200078e02ff */
[-C--:B------:R-:W-:Y:S01]  /*34e0*/  LEA.HI.X.SX32 R29, R27, R5.reuse, 0x1, P5 ;  /* 0x000000051b1d7211 */ /* 0x080fe200028f0eff */
[----:B------:R1:W-:Y:S01]  /*34f0*/  STG.E.U16 [R16.64], R22 ;  /* 0x0000001610007986 */ /* 0x0003e2000c101504 */
[CC--:B------:R-:W-:Y:S01]  /*3500*/  LEA R34, P5, R7.reuse, R4.reuse, 0x4 ;  /* 0x0000000407227211 */ /* 0x0c0fe200078a20ff */
[----:B------:R-:W-:Y:S01]  /*3510*/  IMAD R51, R7, 0xe, RZ ;  /* 0x0000000e07337824 */ /* 0x000fe200078e02ff */
[----:B0-----:R-:W-:Y:S01]  /*3520*/  PRMT R24, R8, 0x7632, R24 ;  /* 0x0000763208187816 */ /* 0x001fe20000000018 */
[----:B------:R0:W-:Y:S01]  /*3530*/  STG.E.U16 [R18.64], R8 ;  /* 0x0000000812007986 */ /* 0x0001e2000c101504 */
[----:B------:R-:W-:Y:S01]  /*3540*/  LEA.HI.X.SX32 R31, R31, R5, 0x1, P4 ;  /* 0x000000051f1f7211 */ /* 0x000fe200020f0eff */
[C---:B------:R-:W-:Y:S01]  /*3550*/  IMAD R77, R7.reuse, 0x1e, RZ ;  /* 0x0000001e074d7824 */ /* 0x040fe200078e02ff */
[----:B------:R-:W-:Y:S01]  /*3560*/  LEA R37, R7, R7, 0x3 ;  /* 0x0000000707257211 */ /* 0x000fe200078e18ff */
[----:B------:R2:W-:Y:S01]  /*3570*/  STG.E.U16 [R20.64], R24 ;  /* 0x0000001814007986 */ /* 0x0005e2000c101504 */
[-C--:B------:R-:W-:Y:S01]  /*3580*/  IADD3 R36, P4, R61, R4.reuse, RZ ;  /* 0x000000043d247210 */ /* 0x080fe20007f9e0ff */
[----:B------:R-:W-:Y:S01]  /*3590*/  IMAD R33, R7, 0x7, RZ ;  /* 0x0000000707217824 */ /* 0x000fe200078e02ff */
[-C--:B------:R-:W-:Y:S01]  /*35a0*/  LEA.HI.X.SX32 R35, R35, R5.reuse, 0x1, P5 ;  /* 0x0000000523237211 */ /* 0x080fe200028f0eff */
[----:B-1----:R-:W-:Y:S01]  /*35b0*/  IMAD R17, R7, 0xb, RZ ;  /* 0x0000000b07117824 */ /* 0x002fe200078e02ff */
[-C--:B------:R-:W-:Y:S01]  /*35c0*/  IADD3 R40, P5, R75, R4.reuse, RZ ;  /* 0x000000044b287210 */ /* 0x080fe20007fbe0ff */
[C---:B------:R-:W-:Y:S01]  /*35d0*/  IMAD R71, R7.reuse, 0x14, RZ ;  /* 0x0000001407477824 */ /* 0x040fe200078e02ff */
[C---:B------:R-:W-:Y:S01]  /*35e0*/  SHF.L.U32 R23, R7.reuse, 0x2, RZ ;  /* 0x0000000207177819 */ /* 0x040fe200000006ff */
[----:B0-----:R-:W-:Y:S01]  /*35f0*/  IMAD R19, R7, 0xd, RZ ;  /* 0x0000000d07137824 */ /* 0x001fe200078e02ff */
[-C--:B------:R-:W-:Y:S01]  /*3600*/  LEA.HI.X.SX32 R37, R37, R5.reuse, 0x1, P4 ;  /* 0x0000000525257211 */ /* 0x080fe200020f0eff */
[----:B------:R-:W-:Y:S01]  /*3610*/  IMAD R89, R7, 0x18, RZ ;  /* 0x0000001807597824 */ /* 0x000fe200078e02ff */
[-C--:B------:R-:W-:Y:S01]  /*3620*/  IADD3 R42, P4, R41, R4.reuse, RZ ;  /* 0x00000004292a7210 */ /* 0x080fe20007f9e0ff */
[C---:B------:R-:W-:Y:S01]  /*3630*/  IMAD R69, R7.reuse, 0x1c, RZ ;  /* 0x0000001c07457824 */ /* 0x040fe200078e02ff */
[CC--:B--2---:R-:W-:Y:S01]  /*3640*/  LEA R24, P6, R7.reuse, R4.reuse, 0x3 ;  /* 0x0000000407187211 */ /* 0x0c4fe200078c18ff */
[----:B------:R-:W-:Y:S01]  /*3650*/  IMAD R93, R7, 0x26, RZ ;  /* 0x00000026075d7824 */ /* 0x000fe200078e02ff */
[-C--:B------:R-:W-:Y:S01]  /*3660*/  LEA.HI.X.SX32 R41, R17, R5.reuse, 0x1, P5 ;  /* 0x0000000511297211 */ /* 0x080fe200028f0eff */
[----:B------:R-:W-:Y:S01]  /*3670*/  IMAD R95, R7, 0x28, RZ ;  /* 0x00000028075f7824 */ /* 0x000fe200078e02ff */
[-C--:B------:R-:W-:Y:S01]  /*3680*/  IADD3 R26, P0, R25, R4.reuse, RZ ;  /* 0x00000004191a7210 */ /* 0x080fe20007f1e0ff */
[----:B------:R-:W-:Y:S01]  /*3690*/  IMAD R59, R7, 0x11, RZ ;  /* 0x00000011073b7824 */ /* 0x000fe200078e02ff */
[-C--:B------:R-:W-:Y:S01]  /*36a0*/  IADD3 R46, P5, R85, R4.reuse, RZ ;  /* 0x00000004552e7210 */ /* 0x080fe20007fbe0ff */
[----:B------:R-:W-:Y:S01]  /*36b0*/  IMAD R63, R7, 0x13, RZ ;  /* 0x00000013073f7824 */ /* 0x000fe200078e02ff */
[----:B------:R-:W-:Y:S01]  /*36c0*/  LEA.HI.X.SX32 R25, R23, R5, 0x1, P6 ;  /* 0x0000000517197211 */ /* 0x000fe200030f0eff */
[----:B------:R-:W-:Y:S01]  /*36d0*/  IMAD R97, R7, 0x2a, RZ ;  /* 0x0000002a07617824 */ /* 0x000fe200078e02ff */
[-C--:B------:R-:W-:Y:S01]  /*36e0*/  IADD3 R32, P6, R51, R4.reuse, RZ ;  /* 0x0000000433207210 */ /* 0x080fe20007fde0ff */
[C---:B------:R-:W-:Y:S01]  /*36f0*/  IMAD R99, R7.reuse, 0x2c, RZ ;  /* 0x0000002c07637824 */ /* 0x040fe200078e02ff */
[C---:B------:R-:W-:Y:S01]  /*3700*/  LOP3.LUT R16, R80.reuse, 0x40, RZ, 0x3c, !PT ;  /* 0x0000004050107812 */ /* 0x040fe200078e3cff */
[C---:B------:R-:W-:Y:S01]  /*3710*/  IMAD R101, R7.reuse, 0x2e, RZ ;  /* 0x0000002e07657824 */ /* 0x040fe200078e02ff */
[C---:B------:R-:W-:Y:S01]  /*3720*/  LEA R21, R7.reuse, -R7, 0x4 ;  /* 0x8000000707157211 */ /* 0x040fe200078e20ff */
[----:B------:R-:W-:Y:S01]  /*3730*/  IMAD R103, R7, 0x30, RZ ;  /* 0x0000003007677824 */ /* 0x000fe200078e02ff */
[-C--:B------:R-:W-:Y:S01]  /*3740*/  LEA.HI.X.SX32 R47, R19, R5.reuse, 0x1, P5 ;  /* 0x00000005132f7211 */ /* 0x080fe200028f0eff */
[----:B------:R-:W-:Y:S01]  /*3750*/  IMAD R73, R7, 0x15, RZ ;  /* 0x0000001507497824 */ /* 0x000fe200078e02ff */
[----:B------:R-:W-:Y:S01]  /*3760*/  LOP3.LUT R20, R80, 0x60, RZ, 0x3c, !PT ;  /* 0x0000006050147812 */ /* 0x000fe200078e3cff */
[----:B------:R-:W0:Y:S01]  /*3770*/  LDS.128 R16, [R16] ;  /* 0x0000000010107984 */ /* 0x000e220000000c00 */
        /* <DEDUP_REMOVED lines=8> */
[----:B------:R-:W1:Y:S01]  /*3800*/  LDS.128 R20, [R20] ;  /* 0x0000000014147984 */ /* 0x000e620000000c00 */
[-C--:B------:R-:W-:Y:S01]  /*3810*/  LEA.HI.X.SX32 R39, R39, R5.reuse, 0x1, P6 ;  /* 0x0000000527277211 */ /* 0x080fe200030f0eff */
[----:B------:R-:W-:Y:S01]  /*3820*/  IMAD R91, R7, 0x19, RZ ;  /* 0x00000019075b7824 */ /* 0x000fe200078e02ff */
[-C--:B------:R-:W-:Y:S01]  /*3830*/  IADD3 R44, P6, R89, R4.reuse, RZ ;  /* 0x00000004592c7210 */ /* 0x080fe20007fde0ff */
[C---:B------:R-:W-:Y:S01]  /*3840*/  IMAD R83, R7.reuse, 0x1b, RZ ;  /* 0x0000001b07537824 */ /* 0x040fe200078e02ff */
[C---:B------:R-:W-:Y:S01]  /*3850*/  SHF.L.U32 R57, R7.reuse, 0x4, RZ ;  /* 0x0000000407397819 */ /* 0x040fe200000006ff */
[----:B------:R-:W-:Y:S01]  /*3860*/  IMAD R111, R7, 0x38, RZ ;  /* 0x00000038076f7824 */ /* 0x000fe200078e02ff */
[----:B------:R-:W-:Y:S01]  /*3870*/  LEA.HI.X.SX32 R45, R43, R5, 0x1, P6 ;  /* 0x000000052b2d7211 */ /* 0x000fe200030f0eff */
[----:B------:R-:W-:Y:S01]  /*3880*/  IMAD R113, R7, 0x3a, RZ ;  /* 0x0000003a07717824 */ /* 0x000fe200078e02ff */
[-C--:B------:R-:W-:Y:S01]  /*3890*/  IADD3 R50, P6, R69, R4.reuse, RZ ;  /* 0x0000000445327210 */ /* 0x080fe20007fde0ff */
[----:B------:R-:W-:Y:S01]  /*38a0*/  IMAD R87, R7, 0x3c, RZ ;  /* 0x0000003c07577824 */ /* 0x000fe200078e02ff */
[----:B------:R-:W-:-:S02]  /*38b0*/  IADD3 R58, P5, R93, R4, RZ ;  /* 0x000000045d3a7210 */ /* 0x000fc40007fbe0ff */
[-C--:B------:R-:W-:Y:S02]  /*38c0*/  LEA.HI.X.SX32 R51, R51, R5.reuse, 0x1, P6 ;  /* 0x0000000533337211 */ /* 0x080fe400030f0eff */
[-C--:B------:R-:W-:Y:S02]  /*38d0*/  LEA R56, P6, R7, R4.reuse, 0x5 ;  /* 0x0000000407387211 */ /* 0x080fe400078c28ff */
[-C--:B------:R-:W-:Y:S02]  /*38e0*/  LEA.HI.X.SX32 R27, R59, R5.reuse, 0x1, P0 ;  /* 0x000000053b1b7211 */ /* 0x080fe400000f0eff */
[-C--:B------:R-:W-:Y:S02]  /*38f0*/  LEA.HI.X.SX32 R57, R57, R5.reuse, 0x1, P6 ;  /* 0x0000000539397211 */ /* 0x080fe400030f0eff */
[----:B------:R-:W-:Y:S02]  /*3900*/  IADD3 R60, P6, R95, R4, RZ ;  /* 0x000000045f3c7210 */ /* 0x000fe40007fde0ff */
[----:B------:R-:W-:-:S02]  /*3910*/  LEA.HI.X.SX32 R43, R61, R5, 0x1, P4 ;  /* 0x000000053d2b7211 */ /* 0x000fc400020f0eff */
[-C--:B------:R-:W-:Y:S02]  /*3920*/  IADD3 R62, P0, R97, R4.reuse, RZ ;  /* 0x00000004613e7210 */ /* 0x080fe40007f1e0ff */
[-C--:B------:R-:W-:Y:S02]  /*3930*/  IADD3 R70, P4, R99, R4.reuse, RZ ;  /* 0x0000000463467210 */ /* 0x080fe40007f9e0ff */
[-C--:B------:R-:W-:Y:S02]  /*3940*/  LEA.HI.X.SX32 R59, R63, R5.reuse, 0x1, P5 ;  /* 0x000000053f3b7211 */ /* 0x080fe400028f0eff */
[----:B------:R-:W-:Y:S01]  /*3950*/  LEA.HI.X.SX32 R61, R71, R5, 0x1, P6 ;  /* 0x00000005473d7211 */ /* 0x000fe200030f0eff */
[----:B0-----:R0:W-:Y:S01]  /*3960*/  STG.E.U16 [R24.64], R16 ;  /* 0x0000001018007986 */ /* 0x0011e2000c101504 */
[-C--:B------:R-:W-:Y:S02]  /*3970*/  IADD3 R72, P5, R101, R4.reuse, RZ ;  /* 0x0000000465487210 */ /* 0x080fe40007fbe0ff */
[----:B------:R-:W-:-:S02]  /*3980*/  IADD3 R74, P6, R103, R4, RZ ;  /* 0x00000004674a7210 */ /* 0x000fc40007fde0ff */
[-C--:B------:R-:W-:Y:S02]  /*3990*/  LEA.HI.X.SX32 R63, R73, R5.reuse, 0x1, P0 ;  /* 0x00000005493f7211 */ /* 0x080fe400000f0eff */
[-C--:B------:R-:W-:Y:S02]  /*39a0*/  LEA.HI.X.SX32 R71, R75, R5.reuse, 0x1, P4 ;  /* 0x000000054b477211 */ /* 0x080fe400020f0eff */
[-C--:B------:R-:W-:Y:S02]  /*39b0*/  IADD3 R80, P0, R105, R4.reuse, RZ ;  /* 0x0000000469507210 */ /* 0x080fe40007f1e0ff */
[-C--:B------:R-:W-:Y:S02]  /*39c0*/  IADD3 R84, P4, R107, R4.reuse, RZ ;  /* 0x000000046b547210 */ /* 0x080fe40007f9e0ff */
[-C--:B------:R-:W-:Y:S02]  /*39d0*/  LEA.HI.X.SX32 R73, R81, R5.reuse, 0x1, P5 ;  /* 0x0000000551497211 */ /* 0x080fe400028f0eff */
[----:B------:R-:W-:Y:S01]  /*39e0*/  LEA.HI.X.SX32 R75, R89, R5, 0x1, P6 ;  /* 0x00000005594b7211 */ /* 0x000fe200030f0eff */
[----:B------:R-:W-:Y:S01]  /*39f0*/  IMAD R89, R7, 0x3e, RZ ;  /* 0x0000003e07597824 */ /* 0x000fe200078e02ff */
[----:B------:R-:W-:-:S02]  /*3a00*/  IADD3 R82, P5, R109, R4, RZ ;  /* 0x000000046d527210 */ /* 0x000fc40007fbe0ff */
[-C--:B------:R-:W-:Y:S02]  /*3a10*/  LEA.HI.X.SX32 R81, R91, R5.reuse, 0x1, P0 ;  /* 0x000000055b517211 */ /* 0x080fe400000f0eff */
[-C--:B------:R-:W-:Y:S02]  /*3a20*/  LEA.HI.X.SX32 R85, R85, R5.reuse, 0x1, P4 ;  /* 0x0000000555557211 */ /* 0x080fe400020f0eff */
[-C--:B------:R-:W-:Y:S02]  /*3a30*/  IADD3 R86, P6, R111, R4.reuse, RZ ;  /* 0x000000046f567210 */ /* 0x080fe40007fde0ff */
[-C--:B------:R-:W-:Y:S02]  /*3a40*/  IADD3 R88, P0, R113, R4.reuse, RZ ;  /* 0x0000000471587210 */ /* 0x080fe40007f1e0ff */
[----:B------:R-:W-:Y:S02]  /*3a50*/  IADD3 R76, P4, R87, R4, RZ ;  /* 0x00000004574c7210 */ /* 0x000fe40007f9e0ff */
[----:B------:R-:W-:-:S02]  /*3a60*/  LEA.HI.X.SX32 R83, R83, R5, 0x1, P5 ;  /* 0x0000000553537211 */ /* 0x000fc400028f0eff */
[----:B------:R-:W-:Y:S01]  /*3a70*/  IADD3 R4, P5, R89, R4, RZ ;  /* 0x0000000459047210 */ /* 0x000fe20007fbe0ff */
[C---:B------:R-:W-:Y:S01]  /*3a80*/  IMAD R89, R7.reuse, 0x1d, RZ ;  /* 0x0000001d07597824 */ /* 0x040fe200078e02ff */
[----:B------:R-:W-:Y:S02]  /*3a90*/  LEA R7, R7, -R7, 0x5 ;  /* 0x8000000707077211 */ /* 0x000fe400078e28ff */
[-C--:B------:R-:W-:Y:S02]  /*3aa0*/  LEA.HI.X.SX32 R87, R69, R5.reuse, 0x1, P6 ;  /* 0x0000000545577211 */ /* 0x080fe400030f0eff */
[----:B------:R-:W-:Y:S02]  /*3ab0*/  FSETP.NEU.AND P6, PT, R3, RZ, PT ;  /* 0x000000ff0300720b */ /* 0x000fe40003fcd000 */
[-C--:B------:R-:W-:Y:S02]  /*3ac0*/  LEA.HI.X.SX32 R89, R89, R5.reuse, 0x1, P0 ;  /* 0x0000000559597211 */ /* 0x080fe400000f0eff */
[----:B------:R-:W-:-:S02]  /*3ad0*/  LEA.HI.X.SX32 R77, R77, R5, 0x1, P4 ;  /* 0x000000054d4d7211 */ /* 0x000fc400020f0eff */
[----:B------:R-:W-:Y:S02]  /*3ae0*/  PRMT R3, R16, 0x7632, R3 ;  /* 0x0000763210037816 */ /* 0x000fe40000000003 */
[----:B------:R-:W-:Y:S02]  /*3af0*/  LEA.HI.X.SX32 R5, R7, R5, 0x1, P5 ;  /* 0x0000000507057211 */ /* 0x000fe400028f0eff */
[----:B-1----:R-:W-:Y:S01]  /*3b00*/  PRMT R7, R20, 0x7632, R7 ;  /* 0x0000763214077816 */ /* 0x002fe20000000007 */
[----:B------:R1:W-:Y:S01]  /*3b10*/  STG.E.U16 [R28.64], R3 ;  /* 0x000000031c007986 */ /* 0x0003e2000c101504 */
[----:B------:R-:W-:Y:S02]  /*3b20*/  PRMT R8, R13, 0x7632, R8 ;  /* 0x000076320d087816 */ /* 0x000fe40000000008 */
[----:B------:R-:W-:Y:S01]  /*3b30*/  PRMT R12, R9, 0x7632, R12 ;  /* 0x00007632090c7816 */ /* 0x000fe2000000000c */
[----:B------:R2:W-:Y:S01]  /*3b40*/  STG.E.U16 [R30.64], R20 ;  /* 0x000000141e007986 */ /* 0x0005e2000c101504 */
[----:B0-----:R-:W-:-:S02]  /*3b50*/  PRMT R25, R17, 0x7632, R25 ;  /* 0x0000763211197816 */ /* 0x001fc40000000019 */
[----:B------:R-:W-:Y:S01]  /*3b60*/  FSEL R54, R54, -INF , P1 ;  /* 0xff80000036367808 */ /* 0x000fe20000800000 */
[----:B------:R0:W-:Y:S01]  /*3b70*/  STG.E.U16 [R32.64], R7 ;  /* 0x0000000720007986 */ /* 0x0001e2000c101504 */
[----:B------:R-:W-:-:S03]  /*3b80*/  FSEL R55, R55, -INF , P6 ;  /* 0xff80000037377808 */ /* 0x000fc60003000000 */
[----:B------:R-:W-:Y:S01]  /*3b90*/  STG.E.U16 [R34.64], R13 ;  /* 0x0000000d22007986 */ /* 0x000fe2000c101504 */
[----:B-1----:R-:W-:Y:S01]  /*3ba0*/  PRMT R3, R21, 0x7632, R3 ;  /* 0x0000763215037816 */ /* 0x002fe20000000003 */
[----:B------:R-:W-:Y:S01]  /*3bb0*/  FFMA R54, R54, 0.69314718246459960938, R67 ;  /* 0x3f31721836367823 */ /* 0x000fe20000000043 */
[----:B------:R-:W-:Y:S01]  /*3bc0*/  PRMT R29, R10, 0x7632, R29 ;  /* 0x000076320a1d7816 */ /* 0x000fe2000000001d */
[----:B------:R1:W-:Y:S01]  /*3bd0*/  STG.E.U16 [R36.64], R8 ;  /* 0x0000000824007986 */ /* 0x0003e2000c101504 */
[----:B--2---:R-:W-:Y:S01]  /*3be0*/  PRMT R31, R18, 0x7632, R31 ;  /* 0x00007632121f7816 */ /* 0x004fe2000000001f */
[----:B------:R-:W-:Y:S02]  /*3bf0*/  FFMA R55, R55, 0.69314718246459960938, R68 ;  /* 0x3f31721837377823 */ /* 0x000fe40000000044 */
[----:B------:R-:W-:Y:S01]  /*3c00*/  STG.E.U16 [R38.64], R9 ;  /* 0x0000000926007986 */ /* 0x000fe2000c101504 */
[----:B0-----:R-:W-:-:S03]  /*3c10*/  PRMT R7, R14, 0x7632, R7 ;  /* 0x000076320e077816 */ /* 0x001fc60000000007 */
[----:B------:R0:W-:Y:S04]  /*3c20*/  STG.E.U16 [R40.64], R12 ;  /* 0x0000000c28007986 */ /* 0x0001e8000c101504 */
[----:B------:R2:W-:Y:S01]  /*3c30*/  STG.E.U16 [R44.64], R17 ;  /* 0x000000112c007986 */ /* 0x0005e2000c101504 */
[----:B-1----:R-:W-:Y:S02]  /*3c40*/  PRMT R36, R22, 0x7632, R36 ;  /* 0x0000763216247816 */ /* 0x002fe40000000024 */
[----:B------:R-:W-:Y:S01]  /*3c50*/  FSEL R8, R49, -INF , P2 ;  /* 0xff80000031087808 */ /* 0x000fe20001000000 */
[----:B------:R-:W-:Y:S04]  /*3c60*/  STG.E.U16 [R46.64], R25 ;  /* 0x000000192e007986 */ /* 0x000fe8000c101504 */
[----:B------:R-:W-:Y:S01]  /*3c70*/  STG.E.U16 [R50.64], R21 ;  /* 0x0000001532007986 */ /* 0x000fe2000c101504 */
[----:B0-----:R-:W-:Y:S01]  /*3c80*/  PRMT R40, R15, 0x7632, R40 ;  /* 0x000076320f287816 */ /* 0x001fe20000000028 */
[----:B------:R-:W-:Y:S01]  /*3c90*/  FFMA R65, R8, 0.69314718246459960938, R65 ;  /* 0x3f31721808417823 */ /* 0x000fe20000000041 */
[----:B------:R-:W-:Y:S01]  /*3ca0*/  PRMT R41, R11, 0x7632, R41 ;  /* 0x000076320b297816 */ /* 0x000fe20000000029 */
[----:B------:R0:W-:Y:S01]  /*3cb0*/  STG.E.U16 [R52.64], R3 ;  /* 0x0000000334007986 */ /* 0x0001e2000c101504 */
[----:B--2---:R-:W-:-:S02]  /*3cc0*/  PRMT R44, R19, 0x7632, R44 ;  /* 0x00007632132c7816 */ /* 0x004fc4000000002c */
[C---:B------:R-:W-:Y:S01]  /*3cd0*/  SHF.L.U32 R8, R79.reuse, 0x2, RZ ;  /* 0x000000024f087819 */ /* 0x040fe200000006ff */
[----:B------:R-:W-:Y:S01]  /*3ce0*/  STG.E.U16 [R56.64], R14 ;  /* 0x0000000e38007986 */ /* 0x000fe2000c101504 */
[----:B------:R-:W-:-:S03]  /*3cf0*/  IMAD.HI R79, R79, 0x4, RZ ;  /* 0x000000044f4f7827 */ /* 0x000fc600078e02ff */
[----:B------:R1:W-:Y:S04]  /*3d00*/  STG.E.U16 [R26.64], R7 ;  /* 0x000000071a007986 */ /* 0x0003e8000c101504 */
[----:B------:R2:W-:Y:S01]  /*3d10*/  STG.E.U16 [R42.64], R10 ;  /* 0x0000000a2a007986 */ /* 0x0005e2000c101504 */
[----:B0-----:R-:W-:-:S03]  /*3d20*/  FSEL R3, R48, -INF , P3 ;  /* 0xff80000030037808 */ /* 0x001fc60001800000 */
[----:B------:R-:W-:Y:S02]  /*3d30*/  STG.E.U16 [R58.64], R29 ;  /* 0x0000001d3a007986 */ /* 0x000fe4000c101504 */
[----:B------:R-:W-:Y:S01]  /*3d40*/  FFMA R64, R3, 0.69314718246459960938, R64 ;  /* 0x3f31721803407823 */ /* 0x000fe20000000040 */
[----:B------:R-:W-:Y:S01]  /*3d50*/  SHF.L.U32 R3, R2, 0x2, RZ ;  /* 0x0000000202037819 */ /* 0x000fe200000006ff */
[----:B------:R-:W-:Y:S01]  /*3d60*/  STG.E.U16 [R60.64], R18 ;  /* 0x000000123c007986 */ /* 0x000fe2000c101504 */
[----:B-1----:R-:W-:Y:S01]  /*3d70*/  LOP3.LUT R7, R6, 0x1f8, RZ, 0xc0, !PT ;  /* 0x000001f806077812 */ /* 0x002fe200078ec0ff */
[----:B------:R-:W-:Y:S01]  /*3d80*/  IMAD.HI R6, R2, 0x4, RZ ;  /* 0x0000000402067827 */ /* 0x000fe200078e02ff */
[----:B------:R-:W-:Y:S01]  /*3d90*/  IADD3 R2, P0, P1, R8, c[0x0][0x180], R3 ;  /* 0x0000600008027a10 */ /* 0x000fe2000791e003 */
[----:B------:R-:W-:Y:S01]  /*3da0*/  STG.E.U16 [R62.64], R31 ;  /* 0x0000001f3e007986 */ /* 0x000fe2000c101504 */
[----:B--2---:R-:W-:Y:S02]  /*3db0*/  PRMT R10, R23, 0x7632, R10 ;  /* 0x00007632170a7816 */ /* 0x004fe4000000000a */
[----:B------:R-:W-:Y:S01]  /*3dc0*/  IADD3.X R3, R79, c[0x0][0x184], R6, P0, P1 ;  /* 0x000061004f037a10 */ /* 0x000fe200007e2406 */
[----:B------:R-:W-:Y:S04]  /*3dd0*/  STG.E.U16 [R70.64], R22 ;  /* 0x0000001646007986 */ /* 0x000fe8000c101504 */
        /* <DEDUP_REMOVED lines=9> */
[----:B------:R-:W-:Y:S06]  /*3e70*/  BAR.SYNC.DEFER_BLOCKING 0x0 ;  /* 0x0000000000007b1d */ /* 0x000fec0000010000 */
[----:B------:R-:W-:Y:S04]  /*3e80*/  STS.64 [R7], R64 ;  /* 0x0000004007007388 */ /* 0x000fe80000000a00 */
[----:B------:R-:W-:Y:S04]  /*3e90*/  STS.64 [R7+0x200], R54 ;  /* 0x0002003607007388 */ /* 0x000fe80000000a00 */
[----:B------:R-:W-:Y:S06]  /*3ea0*/  BAR.SYNC.DEFER_BLOCKING 0x0 ;  /* 0x0000000000007b1d */ /* 0x000fec0000010000 */
[----:B------:R-:W0:Y:S04]  /*3eb0*/  LDS R9, [R0] ;  /* 0x0000000000097984 */ /* 0x000e280000000800 */
[----:B0-----:R-:W-:Y:S01]  /*3ec0*/  STG.E [R2.64], R9 ;  /* 0x0000000902007986 */ /* 0x001fe2000c101904 */
[----:B------:R-:W-:Y:S05]  /*3ed0*/  EXIT ;  /* 0x000000000000794d */ /* 0x000fea0003800000 */
.L_x_2:
[----:B------:R-:W-:-:S00]  /*3ee0*/  BRA `(.L_x_2) ;  /* 0xfffffff000007947 */ /* 0x000fc0000383ffff */
[----:B------:R-:W-:-:S00]  /*3ef0*/  NOP ;  /* 0x0000000000007918 */ /* 0x000fc00000000000 */
        /* <DEDUP_REMOVED lines=8> */
.L_x_3:


//--------------------- .nv.global.init           --------------------------
	.section	.nv.global.init,"aw",@progbits
.nv.global.init:
	.type		_$_str,@object
	.size		_$_str,(.L_0 - _$_str)
_$_str:
        /*0000*/ 	.byte	0x5f, 0x5f, 0x43, 0x55, 0x44, 0x41, 0x5f, 0x46, 0x54, 0x5a, 0x00
.L_0:


//--------------------- .nv.shared.attn_fwd       --------------------------
	.section	.nv.shared.attn_fwd,"aw",@nobits
	.sectionflags	@""
	.align	16
